//
// Generated by NVIDIA NVVM Compiler
//
// Compiler Build ID: CL-36424714
// Cuda compilation tools, release 13.0, V13.0.88
// Based on NVVM 20.0.0
//

.version 9.0
.target sm_100
.address_size 64

	// .globl	_Z7computeffffffff
.extern .func  (.param .b32 func_retval0) vprintf
(
	.param .b64 vprintf_param_0,
	.param .b64 vprintf_param_1
)
;
.global .align 1 .b8 $str[7] = {37, 46, 49, 55, 103, 10};
.global .align 4 .b8 __cudart_i2opi_f[24] = {65, 144, 67, 60, 153, 149, 98, 219, 192, 221, 52, 245, 209, 87, 39, 252, 41, 21, 68, 78, 110, 131, 249, 162};

.visible .entry _Z7computeffffffff(
	.param .f32 _Z7computeffffffff_param_0,
	.param .f32 _Z7computeffffffff_param_1,
	.param .f32 _Z7computeffffffff_param_2,
	.param .f32 _Z7computeffffffff_param_3,
	.param .f32 _Z7computeffffffff_param_4,
	.param .f32 _Z7computeffffffff_param_5,
	.param .f32 _Z7computeffffffff_param_6,
	.param .f32 _Z7computeffffffff_param_7
)
{
	.local .align 8 .b8 	__local_depot0[40];
	.reg .b64 	%SP;
	.reg .b64 	%SPL;
	.reg .pred 	%p<24>;
	.reg .b32 	%r<60>;
	.reg .b32 	%f<118>;
	.reg .b64 	%rd<25>;
	.reg .b64 	%fd<4>;

	mov.u64 	%SPL, __local_depot0;
	cvta.local.u64 	%SP, %SPL;
	ld.param.f32 	%f117, [_Z7computeffffffff_param_0];
	ld.param.f32 	%f30, [_Z7computeffffffff_param_1];
	ld.param.f32 	%f31, [_Z7computeffffffff_param_2];
	ld.param.f32 	%f32, [_Z7computeffffffff_param_3];
	ld.param.f32 	%f27, [_Z7computeffffffff_param_6];
	ld.param.f32 	%f28, [_Z7computeffffffff_param_7];
	add.u64 	%rd1, %SPL, 0;
	mov.f32 	%f33, 0fF9CA05B9;
	div.rn.f32 	%f34, %f33, %f32;
	fma.rn.f32 	%f35, %f31, %f34, %f30;
	abs.f32 	%f1, %f35;
	setp.gt.f32 	%p1, %f1, 0f79BD1873;
	mov.f32 	%f115, 0f79BD1873;
	@%p1 bra 	$L__BB0_13;
	mul.f32 	%f2, %f1, 0f4B000000;
	setp.ltu.f32 	%p2, %f2, 0f79BD1873;
	@%p2 bra 	$L__BB0_8;
	mov.f32 	%f36, 0f79BD1873;
	div.approx.f32 	%f37, %f36, %f1;
	cvt.rzi.f32.f32 	%f113, %f37;
	neg.f32 	%f4, %f1;
	fma.rn.f32 	%f5, %f4, %f113, 0f79BD1873;
	mov.b32 	%r1, %f5;
	mov.b32 	%r23, %f1;
	setp.lt.u32 	%p3, %r1, %r23;
	@%p3 bra 	$L__BB0_7;
	setp.lt.u32 	%p4, %r1, -2147483647;
	@%p4 bra 	$L__BB0_5;
	add.f32 	%f42, %f113, 0fBF800000;
	setp.lt.f32 	%p7, %f5, %f4;
	add.f32 	%f43, %f42, 0fBF800000;
	selp.f32 	%f113, %f43, %f42, %p7;
	bra.uni 	$L__BB0_7;
$L__BB0_5:
	add.f32 	%f113, %f113, 0f3F800000;
	add.f32 	%f38, %f1, %f1;
	setp.ltu.f32 	%p5, %f5, %f38;
	@%p5 bra 	$L__BB0_7;
	add.f32 	%f39, %f113, 0f3F800000;
	fma.rn.f32 	%f40, %f1, 0fC0400000, %f5;
	setp.ge.f32 	%p6, %f40, 0f00000000;
	add.f32 	%f41, %f39, 0f3F800000;
	selp.f32 	%f113, %f41, %f39, %p6;
$L__BB0_7:
	fma.rn.f32 	%f115, %f4, %f113, 0f79BD1873;
	bra.uni 	$L__BB0_13;
$L__BB0_8:
	mov.b32 	%r24, %f2;
	and.b32  	%r2, %r24, -8388608;
	and.b32  	%r25, %r24, 8388607;
	or.b32  	%r3, %r25, 1065353216;
	setp.eq.s32 	%p8, %r2, -2063597568;
	mov.f32 	%f114, 0f343D1873;
	@%p8 bra 	$L__BB0_12;
	mov.b32 	%f45, %r3;
	rcp.approx.ftz.f32 	%f11, %f45;
	sub.s32 	%r55, -2063597568, %r2;
	neg.f32 	%f12, %f45;
	mov.b32 	%r54, 1069357171;
$L__BB0_10:
	min.u32 	%r27, %r55, 192937984;
	add.s32 	%r28, %r54, %r27;
	mov.b32 	%f46, %r28;
	mul.f32 	%f47, %f11, %f46;
	fma.rn.f32 	%f48, %f12, %f47, %f46;
	fma.rn.f32 	%f49, %f48, %f11, %f47;
	fma.rn.f32 	%f50, %f12, %f49, %f46;
	fma.rz.f32 	%f51, %f50, %f11, %f49;
	cvt.rzi.f32.f32 	%f52, %f51;
	fma.rn.f32 	%f53, %f12, %f52, %f46;
	sub.s32 	%r55, %r55, %r27;
	mov.b32 	%r54, %f53;
	setp.ne.s32 	%p9, %r55, 0;
	setp.ne.s32 	%p10, %r54, 0;
	and.pred  	%p11, %p9, %p10;
	@%p11 bra 	$L__BB0_10;
	mul.f32 	%f114, %f53, 0f34000000;
$L__BB0_12:
	mov.b32 	%f54, %r2;
	setp.leu.f32 	%p12, %f1, 0f00000000;
	selp.f32 	%f55, 0f7FFFFFFF, %f54, %p12;
	mul.f32 	%f115, %f55, %f114;
$L__BB0_13:
	abs.f32 	%f56, %f115;
	setp.nan.f32 	%p13, %f56, %f56;
	abs.f32 	%f57, %f115;
	selp.f32 	%f18, %f115, %f57, %p13;
	mul.f32 	%f58, %f18, 0f3F22F983;
	cvt.rni.s32.f32 	%r59, %f58;
	cvt.rn.f32.s32 	%f59, %r59;
	fma.rn.f32 	%f60, %f59, 0fBFC90FDA, %f18;
	fma.rn.f32 	%f61, %f59, 0fB3A22168, %f60;
	fma.rn.f32 	%f116, %f59, 0fA7C234C5, %f61;
	abs.f32 	%f20, %f18;
	setp.ltu.f32 	%p14, %f20, 0f47CE4780;
	@%p14 bra 	$L__BB0_21;
	setp.neu.f32 	%p15, %f20, 0f7F800000;
	@%p15 bra 	$L__BB0_16;
	mov.f32 	%f64, 0f00000000;
	mul.rn.f32 	%f116, %f18, %f64;
	mov.b32 	%r59, 0;
	bra.uni 	$L__BB0_21;
$L__BB0_16:
	mov.b32 	%r10, %f18;
	shl.b32 	%r30, %r10, 8;
	or.b32  	%r11, %r30, -2147483648;
	mov.b64 	%rd24, 0;
	mov.b32 	%r56, 0;
	mov.u64 	%rd22, __cudart_i2opi_f;
	mov.u64 	%rd23, %rd1;
$L__BB0_17:
	.pragma "nounroll";
	ld.global.nc.u32 	%r31, [%rd22];
	mad.wide.u32 	%rd12, %r31, %r11, %rd24;
	shr.u64 	%rd24, %rd12, 32;
	st.local.u32 	[%rd23], %rd12;
	add.s32 	%r56, %r56, 1;
	add.s64 	%rd23, %rd23, 4;
	add.s64 	%rd22, %rd22, 4;
	setp.ne.s32 	%p16, %r56, 6;
	@%p16 bra 	$L__BB0_17;
	shr.u32 	%r32, %r10, 23;
	st.local.u32 	[%rd1+24], %rd24;
	and.b32  	%r14, %r32, 31;
	and.b32  	%r33, %r32, 224;
	add.s32 	%r34, %r33, -128;
	shr.u32 	%r35, %r34, 5;
	mul.wide.u32 	%rd13, %r35, 4;
	sub.s64 	%rd8, %rd1, %rd13;
	ld.local.u32 	%r57, [%rd8+24];
	ld.local.u32 	%r58, [%rd8+20];
	setp.eq.s32 	%p17, %r14, 0;
	@%p17 bra 	$L__BB0_20;
	shf.l.wrap.b32 	%r57, %r58, %r57, %r14;
	ld.local.u32 	%r36, [%rd8+16];
	shf.l.wrap.b32 	%r58, %r36, %r58, %r14;
$L__BB0_20:
	shr.u32 	%r37, %r57, 30;
	shf.l.wrap.b32 	%r38, %r58, %r57, 2;
	shl.b32 	%r39, %r58, 2;
	shr.u32 	%r40, %r38, 31;
	add.s32 	%r41, %r40, %r37;
	neg.s32 	%r42, %r41;
	setp.lt.s32 	%p18, %r10, 0;
	selp.b32 	%r59, %r42, %r41, %p18;
	xor.b32  	%r43, %r38, %r10;
	shr.s32 	%r44, %r38, 31;
	xor.b32  	%r45, %r44, %r38;
	xor.b32  	%r46, %r44, %r39;
	cvt.u64.u32 	%rd14, %r45;
	shl.b64 	%rd15, %rd14, 32;
	cvt.u64.u32 	%rd16, %r46;
	or.b64  	%rd17, %rd15, %rd16;
	cvt.rn.f64.s64 	%fd1, %rd17;
	mul.f64 	%fd2, %fd1, 0d3BF921FB54442D19;
	cvt.rn.f32.f64 	%f62, %fd2;
	neg.f32 	%f63, %f62;
	setp.lt.s32 	%p19, %r43, 0;
	selp.f32 	%f116, %f63, %f62, %p19;
$L__BB0_21:
	mul.rn.f32 	%f65, %f116, %f116;
	and.b32  	%r48, %r59, 1;
	setp.eq.b32 	%p20, %r48, 1;
	selp.f32 	%f66, 0f3F800000, %f116, %p20;
	fma.rn.f32 	%f67, %f65, %f66, 0f00000000;
	fma.rn.f32 	%f68, %f65, 0f37CBAC00, 0fBAB607ED;
	selp.f32 	%f69, %f68, 0fB94D4153, %p20;
	selp.f32 	%f70, 0f3D2AAABB, 0f3C0885E4, %p20;
	fma.rn.f32 	%f71, %f69, %f65, %f70;
	selp.f32 	%f72, 0fBEFFFFFF, 0fBE2AAAA8, %p20;
	fma.rn.f32 	%f73, %f71, %f65, %f72;
	fma.rn.f32 	%f74, %f73, %f67, %f66;
	and.b32  	%r49, %r59, 2;
	setp.eq.s32 	%p21, %r49, 0;
	mov.f32 	%f75, 0f00000000;
	sub.f32 	%f76, %f75, %f74;
	selp.f32 	%f77, %f74, %f76, %p21;
	cvt.rpi.f32.f32 	%f78, %f77;
	mov.f32 	%f79, 0f80000000;
	div.rn.f32 	%f80, %f79, %f78;
	setp.gtu.f32 	%p22, %f117, %f80;
	@%p22 bra 	$L__BB0_23;
	mov.f32 	%f81, 0f40800000;
	mov.f32 	%f82, 0f82435CE8;
	mul.rn.f32 	%f83, %f82, %f81;
	mov.f32 	%f84, 0f3F800000;
	mul.rn.f32 	%f85, %f83, %f84;
	mul.rn.f32 	%f86, %f85, %f84;
	mul.rn.f32 	%f87, %f86, %f84;
	add.f32 	%f88, %f87, 0fFB4D12B1;
	mul.f32 	%f89, %f27, 0f7B64B445;
	mov.f32 	%f90, 0f780AF9A0;
	div.rn.f32 	%f91, %f90, %f28;
	mov.f32 	%f92, 0f03BB2367;
	div.rn.f32 	%f93, %f92, %f91;
	abs.f32 	%f94, %f93;
	mov.f32 	%f95, 0f3FB8AA3B;
	mul.rn.f32 	%f96, %f94, %f95;
	cvt.rzi.f32.f32 	%f97, %f96;
	abs.f32 	%f98, %f97;
	setp.gt.f32 	%p23, %f98, 0f42FC0000;
	mov.f32 	%f99, 0f42FC0000;
	copysign.f32 	%f100, %f97, %f99;
	selp.f32 	%f101, %f100, %f97, %p23;
	fma.rn.f32 	%f102, %f101, 0fBF317218, %f94;
	fma.rn.f32 	%f103, %f101, 0f3102E308, %f102;
	mul.f32 	%f104, %f103, 0f3FB8AA3B;
	add.f32 	%f105, %f101, 0f4B40007D;
	mov.b32 	%r50, %f105;
	shl.b32 	%r51, %r50, 23;
	mov.b32 	%f106, %r51;
	ex2.approx.ftz.f32 	%f107, %f104;
	mul.f32 	%f108, %f107, %f106;
	mov.f32 	%f109, 0f3E000000;
	div.approx.ftz.f32 	%f110, %f109, %f108;
	fma.rn.f32 	%f111, %f108, 0f40000000, %f110;
	div.rn.f32 	%f112, %f89, %f111;
	add.f32 	%f117, %f88, %f112;
$L__BB0_23:
	add.u64 	%rd18, %SP, 32;
	add.u64 	%rd19, %SPL, 32;
	cvt.f64.f32 	%fd3, %f117;
	st.local.f64 	[%rd19], %fd3;
	mov.u64 	%rd20, $str;
	cvta.global.u64 	%rd21, %rd20;
	{ // callseq 0, 0
	.param .b64 param0;
	st.param.b64 	[param0], %rd21;
	.param .b64 param1;
	st.param.b64 	[param1], %rd18;
	.param .b32 retval0;
	call.uni (retval0), 
	vprintf, 
	(
	param0, 
	param1
	);
	ld.param.b32 	%r52, [retval0];
	} // callseq 0
	ret;

}


// ===== COMPILED SASS (sm_100) =====

	.target	sm_100

	.elftype	@"ET_EXEC"


//--------------------- .note.nv.tkinfo           --------------------------
	.section	.note.nv.tkinfo,"",@"SHT_NOTE"
	.sectionflags	@"SHF_NOTE_NV_TKINFO"
	.tkinfo
        /*0018*/ 	.word	0x00000002
        /*0030*/ 	.string	""
        /*0030*/ 	.string	"ptxas"
        /*0030*/ 	.string	"Cuda compilation tools, release 13.0, V13.0.88"
        /*0030*/ 	.string	"Build cuda_13.0.r13.0/compiler.36424714_0"
        /*0030*/ 	.string	"-arch sm_100 -m 64 "



//--------------------- .note.nv.cuinfo           --------------------------
	.section	.note.nv.cuinfo,"",@"SHT_NOTE"
	.sectionflags	@"SHF_NOTE_NV_CUINFO"
        /*0018*/ 	.short	0x0002
        /*001a*/ 	.short	0x0064
        /*001c*/ 	.short	0x0082
	.zero		2


//--------------------- .nv.info                  --------------------------
	.section	.nv.info,"",@"SHT_CUDA_INFO"
	.align	4


	//----- nvinfo : EIATTR_REGCOUNT
	.align		4
        /*0000*/ 	.byte	0x04, 0x2f
        /*0002*/ 	.short	(.L_3 - .L_2)
	.align		4
.L_2:
        /*0004*/ 	.word	index@(_Z7computeffffffff)
        /*0008*/ 	.word	0x00000018


	//----- nvinfo : EIATTR_FRAME_SIZE
	.align		4
.L_3:
        /*000c*/ 	.byte	0x04, 0x11
        /*000e*/ 	.short	(.L_5 - .L_4)
	.align		4
.L_4:
        /*0010*/ 	.word	index@($__internal_0_$__cuda_sm3x_div_rn_noftz_f32_slowpath)
        /*0014*/ 	.word	0x00000028


	//----- nvinfo : EIATTR_FRAME_SIZE
	.align		4
.L_5:
        /*0018*/ 	.byte	0x04, 0x11
        /*001a*/ 	.short	(.L_7 - .L_6)
	.align		4
.L_6:
        /*001c*/ 	.word	index@(_Z7computeffffffff)
        /*0020*/ 	.word	0x00000028


	//----- nvinfo : EIATTR_MIN_STACK_SIZE
	.align		4
.L_7:
        /*0024*/ 	.byte	0x04, 0x12
        /*0026*/ 	.short	(.L_9 - .L_8)
	.align		4
.L_8:
        /*0028*/ 	.word	index@(_Z7computeffffffff)
        /*002c*/ 	.word	0x00000028
.L_9:


//--------------------- .nv.compat                --------------------------
	.section	.nv.compat,"",@"SHT_CUDA_COMPAT_INFO"
	.align	4
        /*0000*/ 	.byte	0x02, 0x09, 0x00, 0x00, 0x02, 0x02, 0x01, 0x00, 0x02, 0x05, 0x05, 0x00, 0x03, 0x07, 0x01, 0x01
        /*0010*/ 	.byte	0x02, 0x03, 0x00, 0x00, 0x02, 0x06, 0x01, 0x00, 0x04, 0x0b, 0x08, 0x00, 0x01, 0x00, 0x00, 0x00
        /*0020*/ 	.byte	0x00, 0x00, 0x00, 0x00


//--------------------- .nv.info._Z7computeffffffff --------------------------
	.section	.nv.info._Z7computeffffffff,"",@"SHT_CUDA_INFO"
	.sectionflags	@""
	.align	4


	//----- nvinfo : EIATTR_CUDA_API_VERSION
	.align		4
        /*0000*/ 	.byte	0x04, 0x37
        /*0002*/ 	.short	(.L_11 - .L_10)
.L_10:
        /*0004*/ 	.word	0x00000082


	//----- nvinfo : EIATTR_KPARAM_INFO
	.align		4
.L_11:
        /*0008*/ 	.byte	0x04, 0x17
        /*000a*/ 	.short	(.L_13 - .L_12)
.L_12:
        /*000c*/ 	.word	0x00000000
        /*0010*/ 	.short	0x0007
        /*0012*/ 	.short	0x001c
        /*0014*/ 	.byte	0x00, 0xf0, 0x11, 0x00


	//----- nvinfo : EIATTR_KPARAM_INFO
	.align		4
.L_13:
        /*0018*/ 	.byte	0x04, 0x17
        /*001a*/ 	.short	(.L_15 - .L_14)
.L_14:
        /*001c*/ 	.word	0x00000000
        /*0020*/ 	.short	0x0006
        /*0022*/ 	.short	0x0018
        /*0024*/ 	.byte	0x00, 0xf0, 0x11, 0x00


	//----- nvinfo : EIATTR_KPARAM_INFO
	.align		4
.L_15:
        /*0028*/ 	.byte	0x04, 0x17
        /*002a*/ 	.short	(.L_17 - .L_16)
.L_16:
        /*002c*/ 	.word	0x00000000
        /*0030*/ 	.short	0x0005
        /*0032*/ 	.short	0x0014
        /*0034*/ 	.byte	0x00, 0xf0, 0x11, 0x00


	//----- nvinfo : EIATTR_KPARAM_INFO
	.align		4
.L_17:
        /*0038*/ 	.byte	0x04, 0x17
        /*003a*/ 	.short	(.L_19 - .L_18)
.L_18:
        /*003c*/ 	.word	0x00000000
        /*0040*/ 	.short	0x0004
        /*0042*/ 	.short	0x0010
        /*0044*/ 	.byte	0x00, 0xf0, 0x11, 0x00


	//----- nvinfo : EIATTR_KPARAM_INFO
	.align		4
.L_19:
        /*0048*/ 	.byte	0x04, 0x17
        /*004a*/ 	.short	(.L_21 - .L_20)
.L_20:
        /*004c*/ 	.word	0x00000000
        /*0050*/ 	.short	0x0003
        /*0052*/ 	.short	0x000c
        /*0054*/ 	.byte	0x00, 0xf0, 0x11, 0x00


	//----- nvinfo : EIATTR_KPARAM_INFO
	.align		4
.L_21:
        /*0058*/ 	.byte	0x04, 0x17
        /*005a*/ 	.short	(.L_23 - .L_22)
.L_22:
        /*005c*/ 	.word	0x00000000
        /*0060*/ 	.short	0x0002
        /*0062*/ 	.short	0x0008
        /*0064*/ 	.byte	0x00, 0xf0, 0x11, 0x00


	//----- nvinfo : EIATTR_KPARAM_INFO
	.align		4
.L_23:
        /*0068*/ 	.byte	0x04, 0x17
        /*006a*/ 	.short	(.L_25 - .L_24)
.L_24:
        /*006c*/ 	.word	0x00000000
        /*0070*/ 	.short	0x0001
        /*0072*/ 	.short	0x0004
        /*0074*/ 	.byte	0x00, 0xf0, 0x11, 0x00


	//----- nvinfo : EIATTR_KPARAM_INFO
	.align		4
.L_25:
        /*0078*/ 	.byte	0x04, 0x17
        /*007a*/ 	.short	(.L_27 - .L_26)
.L_26:
        /*007c*/ 	.word	0x00000000
        /*0080*/ 	.short	0x0000
        /*0082*/ 	.short	0x0000
        /*0084*/ 	.byte	0x00, 0xf0, 0x11, 0x00


	//----- nvinfo : EIATTR_SPARSE_MMA_MASK
	.align		4
.L_27:
        /*0088*/ 	.byte	0x03, 0x50
        /*008a*/ 	.short	0x0000


	//----- nvinfo : EIATTR_MAXREG_COUNT
	.align		4
        /*008c*/ 	.byte	0x03, 0x1b
        /*008e*/ 	.short	0x00ff


	//----- nvinfo : EIATTR_EXTERNS
	.align		4
        /*0090*/ 	.byte	0x04, 0x0f
        /*0092*/ 	.short	(.L_29 - .L_28)


	//   ....[0]....
	.align		4
.L_28:
        /*0094*/ 	.word	index@(vprintf)


	//----- nvinfo : EIATTR_MERCURY_ISA_VERSION
	.align		4
.L_29:
        /*0098*/ 	.byte	0x03, 0x5f
        /*009a*/ 	.short	0x0101


	//----- nvinfo : EIATTR_VRC_CTA_INIT_COUNT
	.align		4
        /*009c*/ 	.byte	0x02, 0x4a
	.zero		1
	.zero		1


	//----- nvinfo : EIATTR_SYSCALL_OFFSETS
	.align		4
        /*00a0*/ 	.byte	0x04, 0x46
        /*00a2*/ 	.short	(.L_31 - .L_30)


	//   ....[0]....
.L_30:
        /*00a4*/ 	.word	0x00001140


	//----- nvinfo : EIATTR_EXIT_INSTR_OFFSETS
	.align		4
.L_31:
        /*00a8*/ 	.byte	0x04, 0x1c
        /*00aa*/ 	.short	(.L_33 - .L_32)


	//   ....[0]....
.L_32:
        /*00ac*/ 	.word	0x00001150


	//----- nvinfo : EIATTR_CRS_STACK_SIZE
	.align		4
.L_33:
        /*00b0*/ 	.byte	0x04, 0x1e
        /*00b2*/ 	.short	(.L_35 - .L_34)
.L_34:
        /*00b4*/ 	.word	0x00000000


	//----- nvinfo : EIATTR_CBANK_PARAM_SIZE
	.align		4
.L_35:
        /*00b8*/ 	.byte	0x03, 0x19
        /*00ba*/ 	.short	0x0020


	//----- nvinfo : EIATTR_PARAM_CBANK
	.align		4
        /*00bc*/ 	.byte	0x04, 0x0a
        /*00be*/ 	.short	(.L_37 - .L_36)
	.align		4
.L_36:
        /*00c0*/ 	.word	index@(.nv.constant0._Z7computeffffffff)
        /*00c4*/ 	.short	0x0380
        /*00c6*/ 	.short	0x0020


	//----- nvinfo : EIATTR_SW_WAR
	.align		4
.L_37:
        /*00c8*/ 	.byte	0x04, 0x36
        /*00ca*/ 	.short	(.L_39 - .L_38)
.L_38:
        /*00cc*/ 	.word	0x00000008
.L_39:


//--------------------- .nv.callgraph             --------------------------
	.section	.nv.callgraph,"",@"SHT_CUDA_CALLGRAPH"
	.align	4
	.sectionentsize	8
	.align		4
        /*0000*/ 	.word	0x00000000
	.align		4
        /*0004*/ 	.word	0xffffffff
	.align		4
        /*0008*/ 	.word	index@(_Z7computeffffffff)
	.align		4
        /*000c*/ 	.word	index@(vprintf)
	.align		4
        /*0010*/ 	.word	0x00000000
	.align		4
        /*0014*/ 	.word	0xfffffffe
	.align		4
        /*0018*/ 	.word	0x00000000
	.align		4
        /*001c*/ 	.word	0xfffffffd
	.align		4
        /*0020*/ 	.word	0x00000000
	.align		4
        /*0024*/ 	.word	0xfffffffc


//--------------------- .nv.constant4             --------------------------
	.section	.nv.constant4,"a",@progbits
	.align	8
	.align		8
.nv.constant4:
        /*0000*/ 	.dword	vprintf
	.align		8
        /*0008*/ 	.dword	$str
	.align		8
        /*0010*/ 	.dword	__cudart_i2opi_f


//--------------------- .text._Z7computeffffffff  --------------------------
	.section	.text._Z7computeffffffff,"ax",@progbits
	.align	128
        .global         _Z7computeffffffff
        .type           _Z7computeffffffff,@function
        .size           _Z7computeffffffff,(.L_x_35 - _Z7computeffffffff)
        .other          _Z7computeffffffff,@"STO_CUDA_ENTRY STV_DEFAULT"
_Z7computeffffffff:
.text._Z7computeffffffff:
[----:B------:R-:W0:Y:S08]  /*0000*/  LDC R1, c[0x0][0x37c] ;  /* 0x0000df00ff017b82 */ /* 0x000e300000000800 */
[----:B------:R-:W1:Y:S01]  /*0010*/  LDC R4, c[0x0][0x38c] ;  /* 0x0000e300ff047b82 */ /* 0x000e620000000800 */
[----:B------:R-:W-:Y:S01]  /*0020*/  UMOV UR4, 0x79ca05b9 ;  /* 0x79ca05b900047882 */ /* 0x000fe20000000000 */
[----:B------:R-:W2:Y:S01]  /*0030*/  LDCU UR5, c[0x0][0x380] ;  /* 0x00007000ff0577ac */ /* 0x000ea20008000800 */
[----:B------:R-:W-:-:S02]  /*0040*/  IMAD.U32 R5, RZ, RZ, UR4 ;  /* 0x00000004ff057e24 */ /* 0x000fc4000f8e00ff */
[----:B0-----:R-:W-:Y:S01]  /*0050*/  VIADD R1, R1, 0xffffffd8 ;  /* 0xffffffd801017836 */ /* 0x001fe20000000000 */
[----:B------:R-:W0:Y:S02]  /*0060*/  LDCU UR6, c[0x0][0x2fc] ;  /* 0x00005f80ff0677ac */ /* 0x000e240008000800 */
[----:B------:R-:W3:Y:S01]  /*0070*/  LDC R6, c[0x0][0x2f8] ;  /* 0x0000be00ff067b82 */ /* 0x000ee20000000800 */
[----:B-1----:R-:W1:Y:S08]  /*0080*/  MUFU.RCP R0, R4 ;  /* 0x0000000400007308 */ /* 0x002e700000001000 */
[----:B------:R-:W4:Y:S01]  /*0090*/  FCHK P0, -R5, R4 ;  /* 0x0000000405007302 */ /* 0x000f220000000100 */
[----:B-1----:R-:W-:-:S04]  /*00a0*/  FFMA R3, R0, -R4, 1 ;  /* 0x3f80000000037423 */ /* 0x002fc80000000804 */
[----:B------:R-:W-:-:S04]  /*00b0*/  FFMA R0, R0, R3, R0 ;  /* 0x0000000300007223 */ /* 0x000fc80000000000 */
[----:B------:R-:W-:-:S04]  /*00c0*/  FFMA R3, R0, -1.31120004335264822277e+35, RZ ;  /* 0xf9ca05b900037823 */ /* 0x000fc800000000ff */
[----:B------:R-:W-:-:S04]  /*00d0*/  FFMA R2, R3, -R4, -1.31120004335264822277e+35 ;  /* 0xf9ca05b903027423 */ /* 0x000fc80000000804 */
[----:B------:R-:W-:Y:S01]  /*00e0*/  FFMA R2, R0, R2, R3 ;  /* 0x0000000200027223 */ /* 0x000fe20000000003 */
[----:B--2---:R-:W-:Y:S01]  /*00f0*/  IMAD.U32 R0, RZ, RZ, UR5 ;  /* 0x00000005ff007e24 */ /* 0x004fe2000f8e00ff */
[----:B0---4-:R-:W-:Y:S06]  /*0100*/  @!P0 BRA `(.L_x_0) ;  /* 0x0000000000188947 */ /* 0x011fec0003800000 */
[----:B------:R-:W0:Y:S01]  /*0110*/  LDCU UR4, c[0x0][0x38c] ;  /* 0x00007180ff0477ac */ /* 0x000e220008000800 */
[----:B------:R-:W-:Y:S01]  /*0120*/  HFMA2 R2, -RZ, RZ, -47424, 8.7320804595947265625e-05 ;  /* 0xf9ca05b9ff027431 */ /* 0x000fe200000001ff */
[----:B------:R-:W-:Y:S01]  /*0130*/  MOV R4, 0x160 ;  /* 0x0000016000047802 */ /* 0x000fe20000000f00 */
[----:B0-----:R-:W-:-:S07]  /*0140*/  IMAD.U32 R3, RZ, RZ, UR4 ;  /* 0x00000004ff037e24 */ /* 0x001fce000f8e00ff */
[----:B---3--:R-:W-:Y:S05]  /*0150*/  CALL.REL.NOINC `($__internal_0_$__cuda_sm3x_div_rn_noftz_f32_slowpath) ;  /* 0x0000001000007944 */ /* 0x008fea0003c00000 */
[----:B------:R-:W-:-:S07]  /*0160*/  IMAD.MOV.U32 R2, RZ, RZ, R7 ;  /* 0x000000ffff027224 */ /* 0x000fce00078e0007 */
.L_x_0:
[----:B------:R-:W0:Y:S01]  /*0170*/  LDC R3, c[0x0][0x384] ;  /* 0x0000e100ff037b82 */ /* 0x000e220000000800 */
[----:B------:R-:W0:Y:S01]  /*0180*/  LDCU UR4, c[0x0][0x388] ;  /* 0x00007100ff0477ac */ /* 0x000e220008000800 */
[----:B------:R-:W-:Y:S01]  /*0190*/  BSSY.RECONVERGENT B0, `(.L_x_1) ;  /* 0x0000044000007945 */ /* 0x000fe20003800200 */
[----:B------:R-:W-:Y:S02]  /*01a0*/  IMAD.MOV.U32 R7, RZ, RZ, 0x79bd1873 ;  /* 0x79bd1873ff077424 */ /* 0x000fe400078e00ff */
[----:B0-----:R-:W-:-:S05]  /*01b0*/  FFMA R2, R2, UR4, R3 ;  /* 0x0000000402027c23 */ /* 0x001fca0008000003 */
[----:B------:R-:W-:-:S13]  /*01c0*/  FSETP.GT.AND P0, PT, |R2|, 1.22729999416532400285e+35, PT ;  /* 0x79bd18730200780b */ /* 0x000fda0003f04200 */
[----:B------:R-:W-:Y:S05]  /*01d0*/  @P0 BRA `(.L_x_2) ;  /* 0x0000000000fc0947 */ /* 0x000fea0003800000 */
[----:B------:R-:W-:-:S05]  /*01e0*/  FMUL R3, |R2|, 8388608 ;  /* 0x4b00000002037820 */ /* 0x000fca0000400200 */
[----:B------:R-:W-:-:S13]  /*01f0*/  FSETP.GE.AND P0, PT, R3, 1.22729999416532400285e+35, PT ;  /* 0x79bd18730300780b */ /* 0x000fda0003f06000 */
[----:B------:R-:W-:Y:S05]  /*0200*/  @!P0 BRA `(.L_x_3) ;  /* 0x0000000000788947 */ /* 0x000fea0003800000 */
[C---:B------:R-:W-:Y:S01]  /*0210*/  FMUL R3, |R2|.reuse, 16777216 ;  /* 0x4b80000002037820 */ /* 0x040fe20000400200 */
[C---:B------:R-:W-:Y:S01]  /*0220*/  FSETP.GEU.AND P0, PT, |R2|.reuse, 1.175494350822287508e-38, PT ;  /* 0x008000000200780b */ /* 0x040fe20003f0e200 */
[----:B------:R-:W-:Y:S01]  /*0230*/  FADD R5, |R2|, -RZ ;  /* 0x800000ff02057221 */ /* 0x000fe20000000200 */
[----:B------:R-:W-:Y:S01]  /*0240*/  MOV R4, 0x79bd1873 ;  /* 0x79bd187300047802 */ /* 0x000fe20000000f00 */
[----:B------:R-:W-:Y:S01]  /*0250*/  BSSY.RECONVERGENT B1, `(.L_x_4) ;  /* 0x0000017000017945 */ /* 0x000fe20003800200 */
[----:B------:R-:W-:Y:S02]  /*0260*/  FSEL R3, R3, |R2|, !P0 ;  /* 0x4000000203037208 */ /* 0x000fe40004000000 */
[----:B------:R-:W-:-:S04]  /*0270*/  FSEL R4, R4, +INF , P0 ;  /* 0x7f80000004047808 */ /* 0x000fc80000000000 */
[----:B------:R-:W0:Y:S02]  /*0280*/  MUFU.RCP R3, R3 ;  /* 0x0000000300037308 */ /* 0x000e240000001000 */
[----:B0-----:R-:W-:-:S06]  /*0290*/  FMUL R4, R3, R4 ;  /* 0x0000000403047220 */ /* 0x001fcc0000400000 */
[----:B------:R-:W0:Y:S02]  /*02a0*/  FRND.TRUNC R7, R4 ;  /* 0x0000000400077307 */ /* 0x000e24000020d000 */
[----:B0-----:R-:W-:-:S05]  /*02b0*/  FFMA R9, -|R2|, R7, 1.22729999416532400285e+35 ;  /* 0x79bd187302097423 */ /* 0x001fca0000000307 */
[----:B------:R-:W-:-:S13]  /*02c0*/  ISETP.GE.U32.AND P0, PT, R9, R5, PT ;  /* 0x000000050900720c */ /* 0x000fda0003f06070 */
[----:B------:R-:W-:Y:S05]  /*02d0*/  @!P0 BRA `(.L_x_5) ;  /* 0x0000000000388947 */ /* 0x000fea0003800000 */
[----:B------:R-:W-:-:S04]  /*02e0*/  ISETP.GE.U32.AND P0, PT, R9, -0x7fffffff, PT ;  /* 0x800000010900780c */ /* 0x000fc80003f06070 */
[----:B------:R-:W-:-:S09]  /*02f0*/  FSETP.GEU.OR P1, PT, R9, -|R2|, !P0 ;  /* 0xc00000020900720b */ /* 0x000fd2000472e400 */
[----:B------:R-:W-:-:S04]  /*0300*/  @P0 FADD R3, R7, -1 ;  /* 0xbf80000007030421 */ /* 0x000fc80000000000 */
[----:B------:R-:W-:-:S04]  /*0310*/  @!P1 FADD R3, R3, -1 ;  /* 0xbf80000003039421 */ /* 0x000fc80000000000 */
[----:B------:R-:W-:Y:S01]  /*0320*/  @P0 IMAD.MOV.U32 R7, RZ, RZ, R3 ;  /* 0x000000ffff070224 */ /* 0x000fe200078e0003 */
[----:B------:R-:W-:Y:S06]  /*0330*/  @P0 BRA `(.L_x_5) ;  /* 0x0000000000200947 */ /* 0x000fec0003800000 */
[----:B------:R-:W-:Y:S01]  /*0340*/  FADD R3, |R2|, |R2| ;  /* 0x4000000202037221 */ /* 0x000fe20000000200 */
[----:B------:R-:W-:-:S04]  /*0350*/  FADD R7, R7, 1 ;  /* 0x3f80000007077421 */ /* 0x000fc80000000000 */
[----:B------:R-:W-:-:S13]  /*0360*/  FSETP.GE.AND P0, PT, R9, R3, PT ;  /* 0x000000030900720b */ /* 0x000fda0003f06000 */
[----:B------:R-:W-:-:S05]  /*0370*/  @P0 FFMA R3, |R2|, -3, R9 ;  /* 0xc040000002030823 */ /* 0x000fca0000000209 */
[----:B------:R-:W-:Y:S01]  /*0380*/  FSETP.GE.AND P1, PT, R3, RZ, P0 ;  /* 0x000000ff0300720b */ /* 0x000fe20000726000 */
[----:B------:R-:W-:-:S12]  /*0390*/  @P0 FADD R3, R7, 1 ;  /* 0x3f80000007030421 */ /* 0x000fd80000000000 */
[----:B------:R-:W-:-:S04]  /*03a0*/  @P1 FADD R3, R3, 1 ;  /* 0x3f80000003031421 */ /* 0x000fc80000000000 */
[----:B------:R-:W-:-:S07]  /*03b0*/  @P0 IMAD.MOV.U32 R7, RZ, RZ, R3 ;  /* 0x000000ffff070224 */ /* 0x000fce00078e0003 */
.L_x_5:
[----:B------:R-:W-:Y:S05]  /*03c0*/  BSYNC.RECONVERGENT B1 ;  /* 0x0000000000017941 */ /* 0x000fea0003800200 */
.L_x_4:
[----:B------:R-:W-:Y:S01]  /*03d0*/  FFMA R7, -|R2|, R7, 1.22729999416532400285e+35 ;  /* 0x79bd187302077423 */ /* 0x000fe20000000307 */
[----:B------:R-:W-:Y:S06]  /*03e0*/  BRA `(.L_x_2) ;  /* 0x0000000000787947 */ /* 0x000fec0003800000 */
.L_x_3:
[----:B------:R-:W-:Y:S01]  /*03f0*/  LOP3.LUT R9, R3, 0xff800000, RZ, 0xc0, !PT ;  /* 0xff80000003097812 */ /* 0x000fe200078ec0ff */
[----:B------:R-:W-:Y:S01]  /*0400*/  BSSY.RECONVERGENT B1, `(.L_x_6) ;  /* 0x0000019000017945 */ /* 0x000fe20003800200 */
[----:B------:R-:W-:Y:S02]  /*0410*/  IMAD.MOV.U32 R7, RZ, RZ, 0x343d1873 ;  /* 0x343d1873ff077424 */ /* 0x000fe400078e00ff */
[----:B------:R-:W-:-:S13]  /*0420*/  ISETP.NE.AND P0, PT, R9, -0x7b000000, PT ;  /* 0x850000000900780c */ /* 0x000fda0003f05270 */
[----:B------:R-:W-:Y:S05]  /*0430*/  @!P0 BRA `(.L_x_7) ;  /* 0x0000000000548947 */ /* 0x000fea0003800000 */
[----:B------:R-:W-:Y:S01]  /*0440*/  LOP3.LUT R3, R3, 0x7fffff, RZ, 0xc0, !PT ;  /* 0x007fffff03037812 */ /* 0x000fe200078ec0ff */
[----:B------:R-:W-:Y:S01]  /*0450*/  HFMA2 R4, -RZ, RZ, 1.9345703125, 0.0021724700927734375 ;  /* 0x3fbd1873ff047431 */ /* 0x000fe200000001ff */
[----:B------:R-:W-:Y:S02]  /*0460*/  BSSY.RECONVERGENT B2, `(.L_x_8) ;  /* 0x0000011000027945 */ /* 0x000fe40003800200 */
[----:B------:R-:W-:Y:S02]  /*0470*/  LOP3.LUT R11, R3, 0x3f800000, RZ, 0xfc, !PT ;  /* 0x3f800000030b7812 */ /* 0x000fe400078efcff */
[----:B------:R-:W-:Y:S02]  /*0480*/  IADD3 R3, PT, PT, -R9, -0x7b000000, RZ ;  /* 0x8500000009037810 */ /* 0x000fe40007ffe1ff */
[----:B------:R0:W1:Y:S05]  /*0490*/  MUFU.RCP R10, R11 ;  /* 0x0000000b000a7308 */ /* 0x00006a0000001000 */
.L_x_9:
[----:B------:R-:W-:-:S05]  /*04a0*/  VIMNMX.U32 R5, PT, PT, R3, 0xb800000, PT ;  /* 0x0b80000003057848 */ /* 0x000fca0003fe0000 */
[----:B------:R-:W-:Y:S02]  /*04b0*/  IMAD.IADD R4, R5, 0x1, R4 ;  /* 0x0000000105047824 */ /* 0x000fe400078e0204 */
[----:B------:R-:W-:Y:S02]  /*04c0*/  IMAD.IADD R3, R3, 0x1, -R5 ;  /* 0x0000000103037824 */ /* 0x000fe400078e0a05 */
[----:B-1----:R-:W-:-:S03]  /*04d0*/  FMUL R7, R10, R4 ;  /* 0x000000040a077220 */ /* 0x002fc60000400000 */
[----:B------:R-:W-:Y:S01]  /*04e0*/  ISETP.NE.AND P1, PT, R3, RZ, PT ;  /* 0x000000ff0300720c */ /* 0x000fe20003f25270 */
[----:B------:R-:W-:-:S04]  /*04f0*/  FFMA R8, -R11, R7, R4 ;  /* 0x000000070b087223 */ /* 0x000fc80000000104 */
[----:B------:R-:W-:-:S04]  /*0500*/  FFMA R7, R10, R8, R7 ;  /* 0x000000080a077223 */ /* 0x000fc80000000007 */
[----:B------:R-:W-:-:S04]  /*0510*/  FFMA R8, -R11, R7, R4 ;  /* 0x000000070b087223 */ /* 0x000fc80000000104 */
[----:B------:R-:W-:-:S04]  /*0520*/  FFMA.RZ R8, R10, R8, R7 ;  /* 0x000000080a087223 */ /* 0x000fc8000000c007 */
[----:B------:R-:W1:Y:S02]  /*0530*/  FRND.TRUNC R7, R8 ;  /* 0x0000000800077307 */ /* 0x000e64000020d000 */
[----:B-1----:R-:W-:-:S05]  /*0540*/  FFMA R4, -R11, R7, R4 ;  /* 0x000000070b047223 */ /* 0x002fca0000000104 */
[----:B------:R-:W-:-:S13]  /*0550*/  ISETP.NE.AND P0, PT, R4, RZ, PT ;  /* 0x000000ff0400720c */ /* 0x000fda0003f05270 */
[----:B------:R-:W-:Y:S05]  /*0560*/  @P0 BRA P1, `(.L_x_9) ;  /* 0xfffffffc00cc0947 */ /* 0x000fea000083ffff */
[----:B------:R-:W-:Y:S05]  /*0570*/  BSYNC.RECONVERGENT B2 ;  /* 0x0000000000027941 */ /* 0x000fea0003800200 */
.L_x_8:
[----:B------:R-:W-:-:S07]  /*0580*/  FMUL R7, R4, 1.1920928955078125e-07 ;  /* 0x3400000004077820 */ /* 0x000fce0000400000 */
.L_x_7:
[----:B------:R-:W-:Y:S05]  /*0590*/  BSYNC.RECONVERGENT B1 ;  /* 0x0000000000017941 */ /* 0x000fea0003800200 */
.L_x_6:
[----:B------:R-:W-:-:S04]  /*05a0*/  FSETP.GT.AND P0, PT, |R2|, RZ, PT ;  /* 0x000000ff0200720b */ /* 0x000fc80003f04200 */
[----:B------:R-:W-:-:S05]  /*05b0*/  FSEL R2, R9, +QNAN , P0 ;  /* 0x7fffffff09027808 */ /* 0x000fca0000000000 */
[----:B------:R-:W-:-:S07]  /*05c0*/  FMUL R7, R2, R7 ;  /* 0x0000000702077220 */ /* 0x000fce0000400000 */
.L_x_2:
[----:B------:R-:W-:Y:S05]  /*05d0*/  BSYNC.RECONVERGENT B0 ;  /* 0x0000000000007941 */ /* 0x000fea0003800200 */
.L_x_1:
[CC--:B------:R-:W-:Y:S01]  /*05e0*/  FSETP.NAN.AND P0, PT, |R7|.reuse, |R7|.reuse, PT ;  /* 0x400000070700720b */ /* 0x0c0fe20003f08200 */
[----:B------:R-:W-:Y:S03]  /*05f0*/  BSSY.RECONVERGENT B0, `(.L_x_10) ;  /* 0x0000042000007945 */ /* 0x000fe60003800200 */
[----:B------:R-:W-:-:S04]  /*0600*/  FSEL R7, R7, |R7|, P0 ;  /* 0x4000000707077208 */ /* 0x000fc80000000000 */
[C---:B------:R-:W-:Y:S01]  /*0610*/  FSETP.GE.AND P0, PT, |R7|.reuse, 105615, PT ;  /* 0x47ce47800700780b */ /* 0x040fe20003f06200 */
[----:B------:R-:W-:-:S06]  /*0620*/  FMUL R2, R7, 0.63661974668502807617 ;  /* 0x3f22f98307027820 */ /* 0x000fcc0000400000 */
[----:B------:R-:W1:Y:S02]  /*0630*/  F2I.NTZ R2, R2 ;  /* 0x0000000200027305 */ /* 0x000e640000203100 */
[----:B-1----:R-:W-:-:S05]  /*0640*/  I2FP.F32.S32 R4, R2 ;  /* 0x0000000200047245 */ /* 0x002fca0000201400 */
[----:B------:R-:W-:-:S04]  /*0650*/  FFMA R3, R4, -1.5707962512969970703, R7 ;  /* 0xbfc90fda04037823 */ /* 0x000fc80000000007 */
[----:B------:R-:W-:-:S04]  /*0660*/  FFMA R3, R4, -7.5497894158615963534e-08, R3 ;  /* 0xb3a2216804037823 */ /* 0x000fc80000000003 */
[----:B------:R-:W-:Y:S01]  /*0670*/  FFMA R3, R4, -5.3903029534742383927e-15, R3 ;  /* 0xa7c234c504037823 */ /* 0x000fe20000000003 */
[----:B------:R-:W-:Y:S06]  /*0680*/  @!P0 BRA `(.L_x_11) ;  /* 0x0000000000e08947 */ /* 0x000fec0003800000 */
[----:B------:R-:W-:-:S13]  /*0690*/  FSETP.NEU.AND P0, PT, |R7|, +INF , PT ;  /* 0x7f8000000700780b */ /* 0x000fda0003f0d200 */
[----:B------:R-:W-:Y:S01]  /*06a0*/  @!P0 FMUL R3, RZ, R7 ;  /* 0x00000007ff038220 */ /* 0x000fe20000400000 */
[----:B------:R-:W-:Y:S01]  /*06b0*/  @!P0 IMAD.MOV.U32 R2, RZ, RZ, RZ ;  /* 0x000000ffff028224 */ /* 0x000fe200078e00ff */
[----:B------:R-:W-:Y:S06]  /*06c0*/  @!P0 BRA `(.L_x_11) ;  /* 0x0000000000d08947 */ /* 0x000fec0003800000 */
[----:B------:R-:W-:Y:S01]  /*06d0*/  SHF.L.U32 R3, R7, 0x8, RZ ;  /* 0x0000000807037819 */ /* 0x000fe200000006ff */
[----:B------:R-:W-:Y:S01]  /*06e0*/  IMAD.MOV.U32 R8, RZ, RZ, RZ ;  /* 0x000000ffff087224 */ /* 0x000fe200078e00ff */
[----:B------:R-:W1:Y:S01]  /*06f0*/  LDCU.64 UR8, c[0x0][0x358] ;  /* 0x00006b00ff0877ac */ /* 0x000e620008000a00 */
[----:B------:R-:W-:Y:S01]  /*0700*/  IMAD.MOV.U32 R2, RZ, RZ, R1 ;  /* 0x000000ffff027224 */ /* 0x000fe200078e0001 */
[----:B------:R-:W-:Y:S01]  /*0710*/  LOP3.LUT R9, R3, 0x80000000, RZ, 0xfc, !PT ;  /* 0x8000000003097812 */ /* 0x000fe200078efcff */
[----:B------:R-:W2:Y:S01]  /*0720*/  LDCU.64 UR10, c[0x4][0x10] ;  /* 0x01000200ff0a77ac */ /* 0x000ea20008000a00 */
[----:B------:R-:W-:Y:S01]  /*0730*/  UMOV UR5, URZ ;  /* 0x000000ff00057c82 */ /* 0x000fe20008000000 */
[----:B------:R-:W-:-:S05]  /*0740*/  UMOV UR4, URZ ;  /* 0x000000ff00047c82 */ /* 0x000fca0008000000 */
.L_x_12:
[----:B--2---:R-:W-:Y:S01]  /*0750*/  MOV R10, UR10 ;  /* 0x0000000a000a7c02 */ /* 0x004fe20008000f00 */
[----:B0-----:R-:W-:-:S05]  /*0760*/  IMAD.U32 R11, RZ, RZ, UR11 ;  /* 0x0000000bff0b7e24 */ /* 0x001fca000f8e00ff */
[----:B-1----:R-:W2:Y:S01]  /*0770*/  LDG.E.CONSTANT R4, desc[UR8][R10.64] ;  /* 0x000000080a047981 */ /* 0x002ea2000c1e9900 */
[----:B------:R-:W-:Y:S02]  /*0780*/  UIADD3 UR10, UP0, UPT, UR10, 0x4, URZ ;  /* 0x000000040a0a7890 */ /* 0x000fe4000ff1e0ff */
[----:B------:R-:W-:Y:S02]  /*0790*/  UIADD3 UR4, UPT, UPT, UR4, 0x1, URZ ;  /* 0x0000000104047890 */ /* 0x000fe4000fffe0ff */
[----:B------:R-:W-:Y:S02]  /*07a0*/  UIADD3.X UR11, UPT, UPT, URZ, UR11, URZ, UP0, !UPT ;  /* 0x0000000bff0b7290 */ /* 0x000fe400087fe4ff */
[----:B------:R-:W-:Y:S01]  /*07b0*/  UISETP.NE.AND UP0, UPT, UR4, 0x6, UPT ;  /* 0x000000060400788c */ /* 0x000fe2000bf05270 */
[----:B--2---:R-:W-:-:S03]  /*07c0*/  IMAD.WIDE.U32 R4, R4, R9, RZ ;  /* 0x0000000904047225 */ /* 0x004fc600078e00ff */
[----:B------:R-:W-:-:S04]  /*07d0*/  IADD3 R3, P0, PT, R4, R8, RZ ;  /* 0x0000000804037210 */ /* 0x000fc80007f1e0ff */
[----:B------:R-:W-:Y:S01]  /*07e0*/  IADD3.X R8, PT, PT, R5, UR5, RZ, P0, !PT ;  /* 0x0000000505087c10 */ /* 0x000fe200087fe4ff */
[----:B------:R0:W-:Y:S02]  /*07f0*/  STL [R2], R3 ;  /* 0x0000000302007387 */ /* 0x0001e40000100800 */
[----:B0-----:R-:W-:Y:S01]  /*0800*/  VIADD R2, R2, 0x4 ;  /* 0x0000000402027836 */ /* 0x001fe20000000000 */
[----:B------:R-:W-:Y:S06]  /*0810*/  BRA.U UP0, `(.L_x_12) ;  /* 0xfffffffd00cc7547 */ /* 0x000fec000b83ffff */
[----:B------:R-:W-:Y:S01]  /*0820*/  SHF.R.U32.HI R5, RZ, 0x17, R7 ;  /* 0x00000017ff057819 */ /* 0x000fe20000011607 */
[----:B------:R0:W-:Y:S03]  /*0830*/  STL [R1+0x18], R8 ;  /* 0x0000180801007387 */ /* 0x0001e60000100800 */
[C---:B------:R-:W-:Y:S02]  /*0840*/  LOP3.LUT R2, R5.reuse, 0xe0, RZ, 0xc0, !PT ;  /* 0x000000e005027812 */ /* 0x040fe400078ec0ff */
[----:B------:R-:W-:Y:S02]  /*0850*/  LOP3.LUT P0, RZ, R5, 0x1f, RZ, 0xc0, !PT ;  /* 0x0000001f05ff7812 */ /* 0x000fe4000780c0ff */
[----:B------:R-:W-:-:S04]  /*0860*/  IADD3 R2, PT, PT, R2, -0x80, RZ ;  /* 0xffffff8002027810 */ /* 0x000fc80007ffe0ff */
[----:B------:R-:W-:-:S05]  /*0870*/  SHF.R.U32.HI R2, RZ, 0x5, R2 ;  /* 0x00000005ff027819 */ /* 0x000fca0000011602 */
[----:B------:R-:W-:-:S05]  /*0880*/  IMAD R9, R2, -0x4, R1 ;  /* 0xfffffffc02097824 */ /* 0x000fca00078e0201 */
[----:B------:R-:W2:Y:S04]  /*0890*/  LDL R2, [R9+0x18] ;  /* 0x0000180009027983 */ /* 0x000ea80000100800 */
[----:B------:R-:W2:Y:S04]  /*08a0*/  LDL R3, [R9+0x14] ;  /* 0x0000140009037983 */ /* 0x000ea80000100800 */
[----:B------:R-:W4:Y:S01]  /*08b0*/  @P0 LDL R4, [R9+0x10] ;  /* 0x0000100009040983 */ /* 0x000f220000100800 */
[----:B------:R-:W-:Y:S01]  /*08c0*/  LOP3.LUT R5, R5, 0x1f, RZ, 0xc0, !PT ;  /* 0x0000001f05057812 */ /* 0x000fe200078ec0ff */
[----:B------:R-:W-:Y:S01]  /*08d0*/  UMOV UR4, 0x54442d19 ;  /* 0x54442d1900047882 */ /* 0x000fe20000000000 */
[----:B------:R-:W-:-:S02]  /*08e0*/  UMOV UR5, 0x3bf921fb ;  /* 0x3bf921fb00057882 */ /* 0x000fc40000000000 */
[-C--:B--2---:R-:W-:Y:S02]  /*08f0*/  @P0 SHF.L.W.U32.HI R2, R3, R5.reuse, R2 ;  /* 0x0000000503020219 */ /* 0x084fe40000010e02 */
[----:B----4-:R-:W-:Y:S02]  /*0900*/  @P0 SHF.L.W.U32.HI R3, R4, R5, R3 ;  /* 0x0000000504030219 */ /* 0x010fe40000010e03 */
[----:B------:R-:W-:Y:S02]  /*0910*/  ISETP.GE.AND P0, PT, R7, RZ, PT ;  /* 0x000000ff0700720c */ /* 0x000fe40003f06270 */
[C---:B------:R-:W-:Y:S01]  /*0920*/  SHF.L.W.U32.HI R4, R3.reuse, 0x2, R2 ;  /* 0x0000000203047819 */ /* 0x040fe20000010e02 */
[----:B------:R-:W-:-:S03]  /*0930*/  IMAD.SHL.U32 R3, R3, 0x4, RZ ;  /* 0x0000000403037824 */ /* 0x000fc600078e00ff */
[----:B------:R-:W-:Y:S02]  /*0940*/  SHF.R.S32.HI R5, RZ, 0x1f, R4 ;  /* 0x0000001fff057819 */ /* 0x000fe40000011404 */
[----:B------:R-:W-:Y:S02]  /*0950*/  LOP3.LUT R7, R4, R7, RZ, 0x3c, !PT ;  /* 0x0000000704077212 */ /* 0x000fe400078e3cff */
[C---:B------:R-:W-:Y:S02]  /*0960*/  LOP3.LUT R10, R5.reuse, R3, RZ, 0x3c, !PT ;  /* 0x00000003050a7212 */ /* 0x040fe400078e3cff */
[----:B------:R-:W-:Y:S02]  /*0970*/  LOP3.LUT R11, R5, R4, RZ, 0x3c, !PT ;  /* 0x00000004050b7212 */ /* 0x000fe400078e3cff */
[----:B------:R-:W-:Y:S02]  /*0980*/  SHF.R.U32.HI R3, RZ, 0x1e, R2 ;  /* 0x0000001eff037819 */ /* 0x000fe40000011602 */
[----:B------:R-:W-:-:S02]  /*0990*/  ISETP.GE.AND P1, PT, R7, RZ, PT ;  /* 0x000000ff0700720c */ /* 0x000fc40003f26270 */
[----:B------:R-:W0:Y:S01]  /*09a0*/  I2F.F64.S64 R10, R10 ;  /* 0x0000000a000a7312 */ /* 0x000e220000301c00 */
[----:B------:R-:W-:-:S05]  /*09b0*/  LEA.HI R2, R4, R3, RZ, 0x1 ;  /* 0x0000000304027211 */ /* 0x000fca00078f08ff */
[----:B------:R-:W-:-:S05]  /*09c0*/  IMAD.MOV R3, RZ, RZ, -R2 ;  /* 0x000000ffff037224 */ /* 0x000fca00078e0a02 */
[----:B------:R-:W-:Y:S01]  /*09d0*/  @!P0 MOV R2, R3 ;  /* 0x0000000300028202 */ /* 0x000fe20000000f00 */
[----:B0-----:R-:W-:-:S10]  /*09e0*/  DMUL R8, R10, UR4 ;  /* 0x000000040a087c28 */ /* 0x001fd40008000000 */
[----:B------:R-:W0:Y:S02]  /*09f0*/  F2F.F32.F64 R8, R8 ;  /* 0x0000000800087310 */ /* 0x000e240000301000 */
[----:B0-----:R-:W-:-:S07]  /*0a00*/  FSEL R3, -R8, R8, !P1 ;  /* 0x0000000808037208 */ /* 0x001fce0004800100 */
.L_x_11:
[----:B------:R-:W-:Y:S05]  /*0a10*/  BSYNC.RECONVERGENT B0 ;  /* 0x0000000000007941 */ /* 0x000fea0003800200 */
.L_x_10:
[----:B------:R-:W-:Y:S02]  /*0a20*/  IMAD.MOV.U32 R4, RZ, RZ, 0x37cbac00 ;  /* 0x37cbac00ff047424 */ /* 0x000fe400078e00ff */
[----:B------:R-:W-:Y:S01]  /*0a30*/  FMUL R5, R3, R3 ;  /* 0x0000000303057220 */ /* 0x000fe20000400000 */
[C---:B------:R-:W-:Y:S01]  /*0a40*/  LOP3.LUT R7, R2.reuse, 0x1, RZ, 0xc0, !PT ;  /* 0x0000000102077812 */ /* 0x040fe200078ec0ff */
[----:B------:R-:W-:Y:S01]  /*0a50*/  IMAD.MOV.U32 R8, RZ, RZ, 0x3d2aaabb ;  /* 0x3d2aaabbff087424 */ /* 0x000fe200078e00ff */
[----:B------:R-:W-:Y:S01]  /*0a60*/  LOP3.LUT P1, RZ, R2, 0x2, RZ, 0xc0, !PT ;  /* 0x0000000202ff7812 */ /* 0x000fe2000782c0ff */
[----:B------:R-:W-:Y:S01]  /*0a70*/  FFMA R4, R5, R4, -0.0013887860113754868507 ;  /* 0xbab607ed05047423 */ /* 0x000fe20000000004 */
[----:B------:R-:W-:Y:S01]  /*0a80*/  ISETP.NE.U32.AND P0, PT, R7, 0x1, PT ;  /* 0x000000010700780c */ /* 0x000fe20003f05070 */
[----:B------:R-:W-:Y:S01]  /*0a90*/  BSSY.RECONVERGENT B0, `(.L_x_13) ;  /* 0x0000018000007945 */ /* 0x000fe20003800200 */
[----:B------:R-:W-:Y:S02]  /*0aa0*/  MOV R7, 0x3effffff ;  /* 0x3effffff00077802 */ /* 0x000fe40000000f00 */
[----:B------:R-:W-:-:S02]  /*0ab0*/  FSEL R4, R4, -0.00019574658654164522886, !P0 ;  /* 0xb94d415304047808 */ /* 0x000fc40004000000 */
[----:B------:R-:W-:Y:S02]  /*0ac0*/  FSEL R8, R8, 0.0083327032625675201416, !P0 ;  /* 0x3c0885e408087808 */ /* 0x000fe40004000000 */
[----:B------:R-:W-:Y:S02]  /*0ad0*/  FSEL R2, R3, 1, P0 ;  /* 0x3f80000003027808 */ /* 0x000fe40000000000 */
[----:B------:R-:W-:Y:S01]  /*0ae0*/  FSEL R7, -R7, -0.16666662693023681641, !P0 ;  /* 0xbe2aaaa807077808 */ /* 0x000fe20004000100 */
[C---:B------:R-:W-:Y:S02]  /*0af0*/  FFMA R4, R5.reuse, R4, R8 ;  /* 0x0000000405047223 */ /* 0x040fe40000000008 */
[C---:B------:R-:W-:Y:S02]  /*0b00*/  FFMA R3, R5.reuse, R2, RZ ;  /* 0x0000000205037223 */ /* 0x040fe400000000ff */
[----:B------:R-:W-:-:S04]  /*0b10*/  FFMA R4, R5, R4, R7 ;  /* 0x0000000405047223 */ /* 0x000fc80000000007 */
[----:B------:R-:W-:-:S04]  /*0b20*/  FFMA R3, R3, R4, R2 ;  /* 0x0000000403037223 */ /* 0x000fc80000000002 */
[----:B------:R-:W-:-:S06]  /*0b30*/  @P1 FADD R3, RZ, -R3 ;  /* 0x80000003ff031221 */ /* 0x000fcc0000000000 */
[----:B------:R-:W1:Y:S08]  /*0b40*/  FRND.CEIL R3, R3 ;  /* 0x0000000300037307 */ /* 0x000e700000209000 */
[----:B-1----:R-:W1:Y:S08]  /*0b50*/  MUFU.RCP R2, R3 ;  /* 0x0000000300027308 */ /* 0x002e700000001000 */
[----:B------:R-:W2:Y:S01]  /*0b60*/  FCHK P0, -RZ, R3 ;  /* 0x00000003ff007302 */ /* 0x000ea20000000100 */
[----:B-1----:R-:W-:-:S04]  /*0b70*/  FFMA R5, -R3, R2, 1 ;  /* 0x3f80000003057423 */ /* 0x002fc80000000102 */
[----:B------:R-:W-:-:S04]  /*0b80*/  FFMA R5, R2, R5, R2 ;  /* 0x0000000502057223 */ /* 0x000fc80000000002 */
[----:B------:R-:W-:-:S04]  /*0b90*/  FFMA R2, -RZ, R5, RZ ;  /* 0x00000005ff027223 */ /* 0x000fc800000001ff */
[----:B------:R-:W-:-:S04]  /*0ba0*/  FFMA R4, -R3, R2, -RZ ;  /* 0x0000000203047223 */ /* 0x000fc800000009ff */
[----:B------:R-:W-:Y:S01]  /*0bb0*/  FFMA R2, R5, R4, R2 ;  /* 0x0000000405027223 */ /* 0x000fe20000000002 */
[----:B--2---:R-:W-:Y:S06]  /*0bc0*/  @!P0 BRA `(.L_x_14) ;  /* 0x0000000000108947 */ /* 0x004fec0003800000 */
[----:B------:R-:W-:Y:S01]  /*0bd0*/  IMAD.MOV.U32 R2, RZ, RZ, -0x80000000 ;  /* 0x80000000ff027424 */ /* 0x000fe200078e00ff */
[----:B------:R-:W-:-:S07]  /*0be0*/  MOV R4, 0xc00 ;  /* 0x00000c0000047802 */ /* 0x000fce0000000f00 */
[----:B0--3--:R-:W-:Y:S05]  /*0bf0*/  CALL.REL.NOINC `($__internal_0_$__cuda_sm3x_div_rn_noftz_f32_slowpath) ;  /* 0x0000000400587944 */ /* 0x009fea0003c00000 */
[----:B------:R-:W-:-:S07]  /*0c00*/  IMAD.MOV.U32 R2, RZ, RZ, R7 ;  /* 0x000000ffff027224 */ /* 0x000fce00078e0007 */
.L_x_14:
[----:B------:R-:W-:Y:S05]  /*0c10*/  BSYNC.RECONVERGENT B0 ;  /* 0x0000000000007941 */ /* 0x000fea0003800200 */
.L_x_13:
[----:B------:R-:W1:Y:S01]  /*0c20*/  LDCU UR4, c[0x0][0x380] ;  /* 0x00007000ff0477ac */ /* 0x000e620008000800 */
[----:B------:R-:W-:Y:S01]  /*0c30*/  BSSY.RECONVERGENT B0, `(.L_x_15) ;  /* 0x0000046000007945 */ /* 0x000fe20003800200 */
[----:B-1----:R-:W-:-:S13]  /*0c40*/  FSETP.GE.AND P0, PT, R2, UR4, PT ;  /* 0x0000000402007c0b */ /* 0x002fda000bf06000 */
[----:B------:R-:W-:Y:S05]  /*0c50*/  @!P0 BRA `(.L_x_16) ;  /* 0x00000004000c8947 */ /* 0x000fea0003800000 */
[----:B------:R-:W1:Y:S01]  /*0c60*/  LDC R4, c[0x0][0x39c] ;  /* 0x0000e700ff047b82 */ /* 0x000e620000000800 */
[----:B------:R-:W-:Y:S02]  /*0c70*/  UMOV UR4, 0x780af9a0 ;  /* 0x780af9a000047882 */ /* 0x000fe40000000000 */
[----:B------:R-:W-:Y:S01]  /*0c80*/  MOV R5, UR4 ;  /* 0x0000000400057c02 */ /* 0x000fe20008000f00 */
[----:B-1----:R-:W1:Y:S08]  /*0c90*/  MUFU.RCP R0, R4 ;  /* 0x0000000400007308 */ /* 0x002e700000001000 */
[----:B------:R-:W2:Y:S01]  /*0ca0*/  FCHK P0, R5, R4 ;  /* 0x0000000405007302 */ /* 0x000ea20000000000 */
[----:B-1----:R-:W-:-:S04]  /*0cb0*/  FFMA R3, R0, -R4, 1 ;  /* 0x3f80000000037423 */ /* 0x002fc80000000804 */
[----:B------:R-:W-:-:S04]  /*0cc0*/  FFMA R0, R0, R3, R0 ;  /* 0x0000000300007223 */ /* 0x000fc80000000000 */
[----:B------:R-:W-:-:S04]  /*0cd0*/  FFMA R3, R0, 1.12749994214862150151e+34, RZ ;  /* 0x780af9a000037823 */ /* 0x000fc800000000ff */
[----:B------:R-:W-:-:S04]  /*0ce0*/  FFMA R2, R3, -R4, 1.12749994214862150151e+34 ;  /* 0x780af9a003027423 */ /* 0x000fc80000000804 */
[----:B------:R-:W-:Y:S01]  /*0cf0*/  FFMA R3, R0, R2, R3 ;  /* 0x0000000200037223 */ /* 0x000fe20000000003 */
[----:B--2---:R-:W-:Y:S06]  /*0d00*/  @!P0 BRA `(.L_x_17) ;  /* 0x0000000000188947 */ /* 0x004fec0003800000 */
[----:B------:R-:W1:Y:S01]  /*0d10*/  LDCU UR4, c[0x0][0x39c] ;  /* 0x00007380ff0477ac */ /* 0x000e620008000800 */
[----:B------:R-:W-:Y:S01]  /*0d20*/  IMAD.MOV.U32 R2, RZ, RZ, 0x780af9a0 ;  /* 0x780af9a0ff027424 */ /* 0x000fe200078e00ff */
[----:B------:R-:W-:Y:S01]  /*0d30*/  MOV R4, 0xd60 ;  /* 0x00000d6000047802 */ /* 0x000fe20000000f00 */
[----:B-1----:R-:W-:-:S07]  /*0d40*/  IMAD.U32 R3, RZ, RZ, UR4 ;  /* 0x00000004ff037e24 */ /* 0x002fce000f8e00ff */
[----:B0--3--:R-:W-:Y:S05]  /*0d50*/  CALL.REL.NOINC `($__internal_0_$__cuda_sm3x_div_rn_noftz_f32_slowpath) ;  /* 0x0000000400007944 */ /* 0x009fea0003c00000 */
[----:B------:R-:W-:-:S07]  /*0d60*/  MOV R3, R7 ;  /* 0x0000000700037202 */ /* 0x000fce0000000f00 */
.L_x_17:
[----:B------:R-:W1:Y:S01]  /*0d70*/  MUFU.RCP R0, R3 ;  /* 0x0000000300007308 */ /* 0x000e620000001000 */
[----:B------:R-:W2:Y:S01]  /*0d80*/  LDC R4, c[0x0][0x398] ;  /* 0x0000e600ff047b82 */ /* 0x000ea20000000800 */
[----:B------:R-:W-:Y:S01]  /*0d90*/  UMOV UR4, 0x3bb2367 ;  /* 0x03bb236700047882 */ /* 0x000fe20000000000 */
[----:B------:R-:W-:Y:S01]  /*0da0*/  BSSY.RECONVERGENT B1, `(.L_x_18) ;  /* 0x000000e000017945 */ /* 0x000fe20003800200 */
[----:B------:R-:W-:-:S04]  /*0db0*/  IMAD.U32 R8, RZ, RZ, UR4 ;  /* 0x00000004ff087e24 */ /* 0x000fc8000f8e00ff */
[----:B------:R-:W4:Y:S01]  /*0dc0*/  FCHK P0, R8, R3 ;  /* 0x0000000308007302 */ /* 0x000f220000000000 */
[----:B-1----:R-:W-:-:S04]  /*0dd0*/  FFMA R5, R0, -R3, 1 ;  /* 0x3f80000000057423 */ /* 0x002fc80000000803 */
[----:B------:R-:W-:-:S04]  /*0de0*/  FFMA R0, R0, R5, R0 ;  /* 0x0000000500007223 */ /* 0x000fc80000000000 */
[----:B------:R-:W-:Y:S01]  /*0df0*/  FFMA R2, R0, 1.0999000159696980722e-36, RZ ;  /* 0x03bb236700027823 */ /* 0x000fe200000000ff */
[----:B--2---:R-:W-:-:S03]  /*0e00*/  FMUL R5, R4, 1.18749998421781148422e+36 ;  /* 0x7b64b44504057820 */ /* 0x004fc60000400000 */
[----:B------:R-:W-:-:S04]  /*0e10*/  FFMA R7, R2, -R3, 1.0999000159696980722e-36 ;  /* 0x03bb236702077423 */ /* 0x000fc80000000803 */
[----:B------:R-:W-:Y:S01]  /*0e20*/  FFMA R0, R0, R7, R2 ;  /* 0x0000000700007223 */ /* 0x000fe20000000002 */
[----:B----4-:R-:W-:Y:S06]  /*0e30*/  @!P0 BRA `(.L_x_19) ;  /* 0x0000000000108947 */ /* 0x010fec0003800000 */
[----:B------:R-:W-:Y:S01]  /*0e40*/  IMAD.MOV.U32 R2, RZ, RZ, 0x3bb2367 ;  /* 0x03bb2367ff027424 */ /* 0x000fe200078e00ff */
[----:B------:R-:W-:-:S07]  /*0e50*/  MOV R4, 0xe70 ;  /* 0x00000e7000047802 */ /* 0x000fce0000000f00 */
[----:B0--3--:R-:W-:Y:S05]  /*0e60*/  CALL.REL.NOINC `($__internal_0_$__cuda_sm3x_div_rn_noftz_f32_slowpath) ;  /* 0x0000000000bc7944 */ /* 0x009fea0003c00000 */
[----:B------:R-:W-:-:S07]  /*0e70*/  MOV R0, R7 ;  /* 0x0000000700007202 */ /* 0x000fce0000000f00 */
.L_x_19:
[----:B------:R-:W-:Y:S05]  /*0e80*/  BSYNC.RECONVERGENT B1 ;  /* 0x0000000000017941 */ /* 0x000fea0003800200 */
.L_x_18:
[----:B------:R-:W-:Y:S01]  /*0e90*/  FMUL R2, |R0|, 1.4426950216293334961 ;  /* 0x3fb8aa3b00027820 */ /* 0x000fe20000400200 */
[----:B------:R-:W-:Y:S01]  /*0ea0*/  IMAD.MOV.U32 R3, RZ, RZ, 0x42fc0000 ;  /* 0x42fc0000ff037424 */ /* 0x000fe200078e00ff */
[----:B------:R-:W-:Y:S04]  /*0eb0*/  BSSY.RECONVERGENT B1, `(.L_x_20) ;  /* 0x000001c000017945 */ /* 0x000fe80003800200 */
[----:B------:R-:W1:Y:S02]  /*0ec0*/  FRND.TRUNC R2, R2 ;  /* 0x0000000200027307 */ /* 0x000e64000020d000 */
[----:B-1----:R-:W-:Y:S02]  /*0ed0*/  FSETP.GT.AND P0, PT, |R2|, 126, PT ;  /* 0x42fc00000200780b */ /* 0x002fe40003f04200 */
[----:B------:R-:W-:-:S04]  /*0ee0*/  LOP3.LUT R3, R3, 0x80000000, R2, 0xb8, !PT ;  /* 0x8000000003037812 */ /* 0x000fc800078eb802 */
[----:B------:R-:W-:-:S05]  /*0ef0*/  FSEL R3, R3, R2, P0 ;  /* 0x0000000203037208 */ /* 0x000fca0000000000 */
[----:B------:R-:W-:-:S04]  /*0f00*/  FFMA R0, R3, -0.69314718246459960938, |R0| ;  /* 0xbf31721803007823 */ /* 0x000fc80000000400 */
[C---:B------:R-:W-:Y:S01]  /*0f10*/  FFMA R0, R3.reuse, 1.9046542121259335545e-09, R0 ;  /* 0x3102e30803007823 */ /* 0x040fe20000000000 */
[----:B------:R-:W-:-:S03]  /*0f20*/  FADD R3, R3, 12583037 ;  /* 0x4b40007d03037421 */ /* 0x000fc60000000000 */
[----:B------:R-:W-:Y:S01]  /*0f30*/  FMUL R4, R0, 1.4426950216293334961 ;  /* 0x3fb8aa3b00047820 */ /* 0x000fe20000400000 */
[----:B------:R-:W-:-:S05]  /*0f40*/  IMAD.SHL.U32 R3, R3, 0x800000, RZ ;  /* 0x0080000003037824 */ /* 0x000fca00078e00ff */
[----:B------:R-:W1:Y:S02]  /*0f50*/  MUFU.EX2 R4, R4 ;  /* 0x0000000400047308 */ /* 0x000e640000000800 */
[----:B-1----:R-:W-:-:S06]  /*0f60*/  FMUL R3, R3, R4 ;  /* 0x0000000403037220 */ /* 0x002fcc0000400000 */
[----:B------:R-:W1:Y:S02]  /*0f70*/  MUFU.RCP R0, R3 ;  /* 0x0000000300007308 */ /* 0x000e640000001000 */
[----:B-1----:R-:W-:-:S04]  /*0f80*/  FMUL.FTZ R0, R0, 0.125 ;  /* 0x3e00000000007820 */ /* 0x002fc80000410000 */
[----:B------:R-:W-:-:S04]  /*0f90*/  FFMA R8, R3, 2, R0 ;  /* 0x4000000003087823 */ /* 0x000fc80000000000 */
[----:B------:R-:W1:Y:S08]  /*0fa0*/  MUFU.RCP R0, R8 ;  /* 0x0000000800007308 */ /* 0x000e700000001000 */
[----:B------:R-:W2:Y:S01]  /*0fb0*/  FCHK P0, R5, R8 ;  /* 0x0000000805007302 */ /* 0x000ea20000000000 */
[----:B-1----:R-:W-:-:S04]  /*0fc0*/  FFMA R7, -R8, R0, 1 ;  /* 0x3f80000008077423 */ /* 0x002fc80000000100 */
[----:B------:R-:W-:-:S04]  /*0fd0*/  FFMA R0, R0, R7, R0 ;  /* 0x0000000700007223 */ /* 0x000fc80000000000 */
[----:B------:R-:W-:-:S04]  /*0fe0*/  FFMA R2, R0, R5, RZ ;  /* 0x0000000500027223 */ /* 0x000fc800000000ff */
[----:B------:R-:W-:-:S04]  /*0ff0*/  FFMA R7, -R8, R2, R5 ;  /* 0x0000000208077223 */ /* 0x000fc80000000105 */
[----:B------:R-:W-:Y:S01]  /*1000*/  FFMA R0, R0, R7, R2 ;  /* 0x0000000700007223 */ /* 0x000fe20000000002 */
[----:B--2---:R-:W-:Y:S06]  /*1010*/  @!P0 BRA `(.L_x_21) ;  /* 0x0000000000148947 */ /* 0x004fec0003800000 */
[----:B------:R-:W-:Y:S01]  /*1020*/  MOV R2, R5 ;  /* 0x0000000500027202 */ /* 0x000fe20000000f00 */
[----:B------:R-:W-:Y:S01]  /*1030*/  IMAD.MOV.U32 R3, RZ, RZ, R8 ;  /* 0x000000ffff037224 */ /* 0x000fe200078e0008 */
[----:B------:R-:W-:-:S07]  /*1040*/  MOV R4, 0x1060 ;  /* 0x0000106000047802 */ /* 0x000fce0000000f00 */
[----:B0--3--:R-:W-:Y:S05]  /*1050*/  CALL.REL.NOINC `($__internal_0_$__cuda_sm3x_div_rn_noftz_f32_slowpath) ;  /* 0x0000000000407944 */ /* 0x009fea0003c00000 */
[----:B------:R-:W-:-:S07]  /*1060*/  IMAD.MOV.U32 R0, RZ, RZ, R7 ;  /* 0x000000ffff007224 */ /* 0x000fce00078e0007 */
.L_x_21:
[----:B------:R-:W-:Y:S05]  /*1070*/  BSYNC.RECONVERGENT B1 ;  /* 0x0000000000017941 */ /* 0x000fea0003800200 */
.L_x_20:
[----:B------:R-:W-:-:S07]  /*1080*/  FADD R0, R0, -1.06479996275727041870e+36 ;  /* 0xfb4d12b100007421 */ /* 0x000fce0000000000 */
.L_x_16:
[----:B------:R-:W-:Y:S05]  /*1090*/  BSYNC.RECONVERGENT B0 ;  /* 0x0000000000007941 */ /* 0x000fea0003800200 */
.L_x_15:
[----:B------:R-:W1:Y:S01]  /*10a0*/  F2F.F64.F32 R2, R0 ;  /* 0x0000000000027310 */ /* 0x000e620000201800 */
[----:B------:R-:W-:Y:S01]  /*10b0*/  MOV R8, 0x0 ;  /* 0x0000000000087802 */ /* 0x000fe20000000f00 */
[----:B------:R-:W2:Y:S01]  /*10c0*/  LDCU.64 UR4, c[0x4][0x8] ;  /* 0x01000100ff0477ac */ /* 0x000ea20008000a00 */
[----:B---3--:R-:W-:-:S04]  /*10d0*/  IADD3 R6, P0, P1, R1, 0x20, R6 ;  /* 0x0000002001067810 */ /* 0x008fc8000791e006 */
[----:B------:R-:W3:Y:S01]  /*10e0*/  LDC.64 R8, c[0x4][R8] ;  /* 0x0100000008087b82 */ /* 0x000ee20000000a00 */
[----:B------:R-:W-:Y:S01]  /*10f0*/  IADD3.X R7, PT, PT, RZ, UR6, RZ, P0, P1 ;  /* 0x00000006ff077c10 */ /* 0x000fe200087e24ff */
[----:B-1----:R1:W-:Y:S01]  /*1100*/  STL.64 [R1+0x20], R2 ;  /* 0x0000200201007387 */ /* 0x0023e20000100a00 */
[----:B--2---:R-:W-:Y:S01]  /*1110*/  MOV R4, UR4 ;  /* 0x0000000400047c02 */ /* 0x004fe20008000f00 */
[----:B------:R-:W-:-:S07]  /*1120*/  IMAD.U32 R5, RZ, RZ, UR5 ;  /* 0x00000005ff057e24 */ /* 0x000fce000f8e00ff */
[----:B------:R-:W-:-:S07]  /*1130*/  LEPC R20, `(.L_x_22) ;  /* 0x000000001014794e */ /* 0x000fce0000000000 */
[----:B01-3--:R-:W-:Y:S05]  /*1140*/  CALL.ABS.NOINC R8 ;  /* 0x0000000008007343 */ /* 0x00bfea0003c00000 */
.L_x_22:
[----:B------:R-:W-:Y:S05]  /*1150*/  EXIT ;  /* 0x000000000000794d */ /* 0x000fea0003800000 */
        .weak           $__internal_0_$__cuda_sm3x_div_rn_noftz_f32_slowpath
        .type           $__internal_0_$__cuda_sm3x_div_rn_noftz_f32_slowpath,@function
        .size           $__internal_0_$__cuda_sm3x_div_rn_noftz_f32_slowpath,(.L_x_35 - $__internal_0_$__cuda_sm3x_div_rn_noftz_f32_slowpath)
$__internal_0_$__cuda_sm3x_div_rn_noftz_f32_slowpath:
[----:B------:R-:W-:Y:S01]  /*1160*/  SHF.R.U32.HI R8, RZ, 0x17, R3 ;  /* 0x00000017ff087819 */ /* 0x000fe20000011603 */
[----:B------:R-:W-:Y:S01]  /*1170*/  BSSY.RECONVERGENT B2, `(.L_x_23) ;  /* 0x0000062000027945 */ /* 0x000fe20003800200 */
[----:B------:R-:W-:Y:S02]  /*1180*/  SHF.R.U32.HI R7, RZ, 0x17, R2 ;  /* 0x00000017ff077819 */ /* 0x000fe40000011602 */
[----:B------:R-:W-:Y:S02]  /*1190*/  LOP3.LUT R12, R8, 0xff, RZ, 0xc0, !PT ;  /* 0x000000ff080c7812 */ /* 0x000fe400078ec0ff */
[----:B------:R-:W-:-:S03]  /*11a0*/  LOP3.LUT R10, R7, 0xff, RZ, 0xc0, !PT ;  /* 0x000000ff070a7812 */ /* 0x000fc600078ec0ff */
[----:B------:R-:W-:Y:S01]  /*11b0*/  VIADD R9, R12, 0xffffffff ;  /* 0xffffffff0c097836 */ /* 0x000fe20000000000 */
[----:B------:R-:W-:-:S04]  /*11c0*/  IADD3 R8, PT, PT, R10, -0x1, RZ ;  /* 0xffffffff0a087810 */ /* 0x000fc80007ffe0ff */
[----:B------:R-:W-:-:S04]  /*11d0*/  ISETP.GT.U32.AND P0, PT, R9, 0xfd, PT ;  /* 0x000000fd0900780c */ /* 0x000fc80003f04070 */
[----:B------:R-:W-:-:S13]  /*11e0*/  ISETP.GT.U32.OR P0, PT, R8, 0xfd, P0 ;  /* 0x000000fd0800780c */ /* 0x000fda0000704470 */
[----:B------:R-:W-:Y:S01]  /*11f0*/  @!P0 IMAD.MOV.U32 R7, RZ, RZ, RZ ;  /* 0x000000ffff078224 */ /* 0x000fe200078e00ff */
[----:B------:R-:W-:Y:S06]  /*1200*/  @!P0 BRA `(.L_x_24) ;  /* 0x00000000005c8947 */ /* 0x000fec0003800000 */
[----:B------:R-:W-:Y:S02]  /*1210*/  FSETP.GTU.FTZ.AND P0, PT, |R2|, +INF , PT ;  /* 0x7f8000000200780b */ /* 0x000fe40003f1c200 */
[----:B------:R-:W-:-:S04]  /*1220*/  FSETP.GTU.FTZ.AND P1, PT, |R3|, +INF , PT ;  /* 0x7f8000000300780b */ /* 0x000fc80003f3c200 */
[----:B------:R-:W-:-:S13]  /*1230*/  PLOP3.LUT P0, PT, P0, P1, PT, 0xf8, 0x8f ;  /* 0x00000000008f781c */ /* 0x000fda0000703f70 */
[----:B------:R-:W-:Y:S05]  /*1240*/  @P0 BRA `(.L_x_25) ;  /* 0x00000004004c0947 */ /* 0x000fea0003800000 */
[----:B------:R-:W-:-:S13]  /*1250*/  LOP3.LUT P0, RZ, R3, 0x7fffffff, R2, 0xc8, !PT ;  /* 0x7fffffff03ff7812 */ /* 0x000fda000780c802 */
[----:B------:R-:W-:Y:S05]  /*1260*/  @!P0 BRA `(.L_x_26) ;  /* 0x00000004003c8947 */ /* 0x000fea0003800000 */
[C---:B------:R-:W-:Y:S02]  /*1270*/  FSETP.NEU.FTZ.AND P2, PT, |R2|.reuse, +INF , PT ;  /* 0x7f8000000200780b */ /* 0x040fe40003f5d200 */
[----:B------:R-:W-:Y:S02]  /*1280*/  FSETP.NEU.FTZ.AND P1, PT, |R3|, +INF , PT ;  /* 0x7f8000000300780b */ /* 0x000fe40003f3d200 */
[----:B------:R-:W-:-:S11]  /*1290*/  FSETP.NEU.FTZ.AND P0, PT, |R2|, +INF , PT ;  /* 0x7f8000000200780b */ /* 0x000fd60003f1d200 */
[----:B------:R-:W-:Y:S05]  /*12a0*/  @!P1 BRA !P2, `(.L_x_26) ;  /* 0x00000004002c9947 */ /* 0x000fea0005000000 */
[----:B------:R-:W-:-:S04]  /*12b0*/  LOP3.LUT P2, RZ, R2, 0x7fffffff, RZ, 0xc0, !PT ;  /* 0x7fffffff02ff7812 */ /* 0x000fc8000784c0ff */
[----:B------:R-:W-:-:S13]  /*12c0*/  PLOP3.LUT P1, PT, P1, P2, PT, 0x2f, 0xf2 ;  /* 0x0000000000f2781c */ /* 0x000fda0000f24577 */
[----:B------:R-:W-:Y:S05]  /*12d0*/  @P1 BRA `(.L_x_27) ;  /* 0x0000000400181947 */ /* 0x000fea0003800000 */
[----:B------:R-:W-:-:S04]  /*12e0*/  LOP3.LUT P1, RZ, R3, 0x7fffffff, RZ, 0xc0, !PT ;  /* 0x7fffffff03ff7812 */ /* 0x000fc8000782c0ff */
[----:B------:R-:W-:-:S13]  /*12f0*/  PLOP3.LUT P0, PT, P0, P1, PT, 0x2f, 0xf2 ;  /* 0x0000000000f2781c */ /* 0x000fda0000702577 */
[----:B------:R-:W-:Y:S05]  /*1300*/  @P0 BRA `(.L_x_28) ;  /* 0x0000000400000947 */ /* 0x000fea0003800000 */
[----:B------:R-:W-:Y:S02]  /*1310*/  ISETP.GE.AND P0, PT, R8, RZ, PT ;  /* 0x000000ff0800720c */ /* 0x000fe40003f06270 */
[----:B------:R-:W-:-:S11]  /*1320*/  ISETP.GE.AND P1, PT, R9, RZ, PT ;  /* 0x000000ff0900720c */ /* 0x000fd60003f26270 */
[----:B------:R-:W-:Y:S01]  /*1330*/  @P0 IMAD.MOV.U32 R7, RZ, RZ, RZ ;  /* 0x000000ffff070224 */ /* 0x000fe200078e00ff */
[----:B------:R-:W-:Y:S01]  /*1340*/  @!P0 MOV R7, 0xffffffc0 ;  /* 0xffffffc000078802 */ /* 0x000fe20000000f00 */
[----:B------:R-:W-:Y:S01]  /*1350*/  @!P0 FFMA R2, R2, 1.84467440737095516160e+19, RZ ;  /* 0x5f80000002028823 */ /* 0x000fe200000000ff */
[----:B------:R-:W-:-:S03]  /*1360*/  @!P1 FFMA R3, R3, 1.84467440737095516160e+19, RZ ;  /* 0x5f80000003039823 */ /* 0x000fc600000000ff */
[----:B------:R-:W-:-:S07]  /*1370*/  @!P1 VIADD R7, R7, 0x40 ;  /* 0x0000004007079836 */ /* 0x000fce0000000000 */
.L_x_24:
[----:B------:R-:W-:Y:S01]  /*1380*/  LEA R8, R12, 0xc0800000, 0x17 ;  /* 0xc08000000c087811 */ /* 0x000fe200078eb8ff */
[----:B------:R-:W-:Y:S04]  /*1390*/  BSSY.RECONVERGENT B3, `(.L_x_29) ;  /* 0x0000036000037945 */ /* 0x000fe80003800200 */
[----:B------:R-:W-:Y:S01]  /*13a0*/  IMAD.IADD R8, R3, 0x1, -R8 ;  /* 0x0000000103087824 */ /* 0x000fe200078e0a08 */
[----:B------:R-:W-:-:S03]  /*13b0*/  IADD3 R3, PT, PT, R10, -0x7f, RZ ;  /* 0xffffff810a037810 */ /* 0x000fc60007ffe0ff */
[----:B------:R0:W1:Y:S01]  /*13c0*/  MUFU.RCP R9, R8 ;  /* 0x0000000800097308 */ /* 0x0000620000001000 */
[----:B------:R-:W-:Y:S01]  /*13d0*/  FADD.FTZ R11, -R8, -RZ ;  /* 0x800000ff080b7221 */ /* 0x000fe20000010100 */
[C---:B------:R-:W-:Y:S01]  /*13e0*/  IMAD R2, R3.reuse, -0x800000, R2 ;  /* 0xff80000003027824 */ /* 0x040fe200078e0202 */
[----:B0-----:R-:W-:-:S05]  /*13f0*/  IADD3 R8, PT, PT, R3, 0x7f, -R12 ;  /* 0x0000007f03087810 */ /* 0x001fca0007ffe80c */
[----:B------:R-:W-:Y:S02]  /*1400*/  IMAD.IADD R8, R8, 0x1, R7 ;  /* 0x0000000108087824 */ /* 0x000fe400078e0207 */
[----:B-1----:R-:W-:-:S04]  /*1410*/  FFMA R10, R9, R11, 1 ;  /* 0x3f800000090a7423 */ /* 0x002fc8000000000b */
[----:B------:R-:W-:-:S04]  /*1420*/  FFMA R14, R9, R10, R9 ;  /* 0x0000000a090e7223 */ /* 0x000fc80000000009 */
[----:B------:R-:W-:-:S04]  /*1430*/  FFMA R9, R2, R14, RZ ;  /* 0x0000000e02097223 */ /* 0x000fc800000000ff */
[----:B------:R-:W-:-:S04]  /*1440*/  FFMA R10, R11, R9, R2 ;  /* 0x000000090b0a7223 */ /* 0x000fc80000000002 */
[----:B------:R-:W-:-:S04]  /*1450*/  FFMA R9, R14, R10, R9 ;  /* 0x0000000a0e097223 */ /* 0x000fc80000000009 */
[----:B------:R-:W-:-:S04]  /*1460*/  FFMA R10, R11, R9, R2 ;  /* 0x000000090b0a7223 */ /* 0x000fc80000000002 */
[----:B------:R-:W-:-:S05]  /*1470*/  FFMA R2, R14, R10, R9 ;  /* 0x0000000a0e027223 */ /* 0x000fca0000000009 */
[----:B------:R-:W-:-:S04]  /*1480*/  SHF.R.U32.HI R3, RZ, 0x17, R2 ;  /* 0x00000017ff037819 */ /* 0x000fc80000011602 */
[----:B------:R-:W-:-:S05]  /*1490*/  LOP3.LUT R3, R3, 0xff, RZ, 0xc0, !PT ;  /* 0x000000ff03037812 */ /* 0x000fca00078ec0ff */
[----:B------:R-:W-:-:S05]  /*14a0*/  IMAD.IADD R11, R3, 0x1, R8 ;  /* 0x00000001030b7824 */ /* 0x000fca00078e0208 */
[----:B------:R-:W-:-:S04]  /*14b0*/  IADD3 R3, PT, PT, R11, -0x1, RZ ;  /* 0xffffffff0b037810 */ /* 0x000fc80007ffe0ff */
[----:B------:R-:W-:-:S13]  /*14c0*/  ISETP.GE.U32.AND P0, PT, R3, 0xfe, PT ;  /* 0x000000fe0300780c */ /* 0x000fda0003f06070 */
[----:B------:R-:W-:Y:S05]  /*14d0*/  @!P0 BRA `(.L_x_30) ;  /* 0x0000000000808947 */ /* 0x000fea0003800000 */
[----:B------:R-:W-:-:S13]  /*14e0*/  ISETP.GT.AND P0, PT, R11, 0xfe, PT ;  /* 0x000000fe0b00780c */ /* 0x000fda0003f04270 */
[----:B------:R-:W-:Y:S05]  /*14f0*/  @P0 BRA `(.L_x_31) ;  /* 0x00000000006c0947 */ /* 0x000fea0003800000 */
[----:B------:R-:W-:-:S13]  /*1500*/  ISETP.GE.AND P0, PT, R11, 0x1, PT ;  /* 0x000000010b00780c */ /* 0x000fda0003f06270 */
[----:B------:R-:W-:Y:S05]  /*1510*/  @P0 BRA `(.L_x_32) ;  /* 0x0000000000740947 */ /* 0x000fea0003800000 */
[----:B------:R-:W-:Y:S02]  /*1520*/  ISETP.GE.AND P0, PT, R11, -0x18, PT ;  /* 0xffffffe80b00780c */ /* 0x000fe40003f06270 */
[----:B------:R-:W-:-:S11]  /*1530*/  LOP3.LUT R2, R2, 0x80000000, RZ, 0xc0, !PT ;  /* 0x8000000002027812 */ /* 0x000fd600078ec0ff */
[----:B------:R-:W-:Y:S05]  /*1540*/  @!P0 BRA `(.L_x_32) ;  /* 0x0000000000688947 */ /* 0x000fea0003800000 */
[CCC-:B------:R-:W-:Y:S01]  /*1550*/  FFMA.RZ R3, R14.reuse, R10.reuse, R9.reuse ;  /* 0x0000000a0e037223 */ /* 0x1c0fe2000000c009 */
[CCC-:B------:R-:W-:Y:S01]  /*1560*/  FFMA.RM R8, R14.reuse, R10.reuse, R9.reuse ;  /* 0x0000000a0e087223 */ /* 0x1c0fe20000004009 */
[C---:B------:R-:W-:Y:S02]  /*1570*/  ISETP.NE.AND P2, PT, R11.reuse, RZ, PT ;  /* 0x000000ff0b00720c */ /* 0x040fe40003f45270 */
[----:B------:R-:W-:Y:S02]  /*1580*/  ISETP.NE.AND P1, PT, R11, RZ, PT ;  /* 0x000000ff0b00720c */ /* 0x000fe40003f25270 */
[----:B------:R-:W-:Y:S01]  /*1590*/  LOP3.LUT R7, R3, 0x7fffff, RZ, 0xc0, !PT ;  /* 0x007fffff03077812 */ /* 0x000fe200078ec0ff */
[----:B------:R-:W-:Y:S01]  /*15a0*/  FFMA.RP R3, R14, R10, R9 ;  /* 0x0000000a0e037223 */ /* 0x000fe20000008009 */
[----:B------:R-:W-:Y:S02]  /*15b0*/  VIADD R10, R11, 0x20 ;  /* 0x000000200b0a7836 */ /* 0x000fe40000000000 */
[----:B------:R-:W-:Y:S01]  /*15c0*/  LOP3.LUT R7, R7, 0x800000, RZ, 0xfc, !PT ;  /* 0x0080000007077812 */ /* 0x000fe200078efcff */
[----:B------:R-:W-:Y:S01]  /*15d0*/  IMAD.MOV R9, RZ, RZ, -R11 ;  /* 0x000000ffff097224 */ /* 0x000fe200078e0a0b */
[----:B------:R-:W-:-:S02]  /*15e0*/  FSETP.NEU.FTZ.AND P0, PT, R3, R8, PT ;  /* 0x000000080300720b */ /* 0x000fc40003f1d000 */
[----:B------:R-:W-:Y:S02]  /*15f0*/  SHF.L.U32 R10, R7, R10, RZ ;  /* 0x0000000a070a7219 */ /* 0x000fe400000006ff */
[----:B------:R-:W-:Y:S02]  /*1600*/  SEL R8, R9, RZ, P2 ;  /* 0x000000ff09087207 */ /* 0x000fe40001000000 */
[----:B------:R-:W-:Y:S02]  /*1610*/  ISETP.NE.AND P1, PT, R10, RZ, P1 ;  /* 0x000000ff0a00720c */ /* 0x000fe40000f25270 */
[----:B------:R-:W-:Y:S02]  /*1620*/  SHF.R.U32.HI R8, RZ, R8, R7 ;  /* 0x00000008ff087219 */ /* 0x000fe40000011607 */
[----:B------:R-:W-:Y:S02]  /*1630*/  PLOP3.LUT P0, PT, P0, P1, PT, 0xf8, 0x8f ;  /* 0x00000000008f781c */ /* 0x000fe40000703f70 */
[----:B------:R-:W-:-:S02]  /*1640*/  SHF.R.U32.HI R10, RZ, 0x1, R8 ;  /* 0x00000001ff0a7819 */ /* 0x000fc40000011608 */
[----:B------:R-:W-:-:S04]  /*1650*/  SEL R3, RZ, 0x1, !P0 ;  /* 0x00000001ff037807 */ /* 0x000fc80004000000 */
[----:B------:R-:W-:-:S04]  /*1660*/  LOP3.LUT R3, R3, 0x1, R10, 0xf8, !PT ;  /* 0x0000000103037812 */ /* 0x000fc800078ef80a */
[----:B------:R-:W-:-:S04]  /*1670*/  LOP3.LUT R3, R3, R8, RZ, 0xc0, !PT ;  /* 0x0000000803037212 */ /* 0x000fc800078ec0ff */
[----:B------:R-:W-:-:S04]  /*1680*/  IADD3 R3, PT, PT, R10, R3, RZ ;  /* 0x000000030a037210 */ /* 0x000fc80007ffe0ff */
[----:B------:R-:W-:Y:S01]  /*1690*/  LOP3.LUT R2, R3, R2, RZ, 0xfc, !PT ;  /* 0x0000000203027212 */ /* 0x000fe200078efcff */
[----:B------:R-:W-:Y:S06]  /*16a0*/  BRA `(.L_x_32) ;  /* 0x0000000000107947 */ /* 0x000fec0003800000 */
.L_x_31:
[----:B------:R-:W-:-:S04]  /*16b0*/  LOP3.LUT R2, R2, 0x80000000, RZ, 0xc0, !PT ;  /* 0x8000000002027812 */ /* 0x000fc800078ec0ff */
[----:B------:R-:W-:Y:S01]  /*16c0*/  LOP3.LUT R2, R2, 0x7f800000, RZ, 0xfc, !PT ;  /* 0x7f80000002027812 */ /* 0x000fe200078efcff */
[----:B------:R-:W-:Y:S06]  /*16d0*/  BRA `(.L_x_32) ;  /* 0x0000000000047947 */ /* 0x000fec0003800000 */
.L_x_30:
[----:B------:R-:W-:-:S07]  /*16e0*/  IMAD R2, R8, 0x800000, R2 ;  /* 0x0080000008027824 */ /* 0x000fce00078e0202 */
.L_x_32:
[----:B------:R-:W-:Y:S05]  /*16f0*/  BSYNC.RECONVERGENT B3 ;  /* 0x0000000000037941 */ /* 0x000fea0003800200 */
.L_x_29:
[----:B------:R-:W-:Y:S05]  /*1700*/  BRA `(.L_x_33) ;  /* 0x0000000000207947 */ /* 0x000fea0003800000 */
.L_x_28:
[----:B------:R-:W-:-:S04]  /*1710*/  LOP3.LUT R2, R3, 0x80000000, R2, 0x48, !PT ;  /* 0x8000000003027812 */ /* 0x000fc800078e4802 */
[----:B------:R-:W-:Y:S01]  /*1720*/  LOP3.LUT R2, R2, 0x7f800000, RZ, 0xfc, !PT ;  /* 0x7f80000002027812 */ /* 0x000fe200078efcff */
[----:B------:R-:W-:Y:S06]  /*1730*/  BRA `(.L_x_33) ;  /* 0x0000000000147947 */ /* 0x000fec0003800000 */
.L_x_27:
[----:B------:R-:W-:Y:S01]  /*1740*/  LOP3.LUT R2, R3, 0x80000000, R2, 0x48, !PT ;  /* 0x8000000003027812 */ /* 0x000fe200078e4802 */
[----:B------:R-:W-:Y:S06]  /*1750*/  BRA `(.L_x_33) ;  /* 0x00000000000c7947 */ /* 0x000fec0003800000 */
.L_x_26:
[----:B------:R-:W0:Y:S01]  /*1760*/  MUFU.RSQ R2, -QNAN ;  /* 0xffc0000000027908 */ /* 0x000e220000001400 */
[----:B------:R-:W-:Y:S05]  /*1770*/  BRA `(.L_x_33) ;  /* 0x0000000000047947 */ /* 0x000fea0003800000 */
.L_x_25:
[----:B------:R-:W-:-:S07]  /*1780*/  FADD.FTZ R2, R2, R3 ;  /* 0x0000000302027221 */ /* 0x000fce0000010000 */
.L_x_33:
[----:B------:R-:W-:Y:S05]  /*1790*/  BSYNC.RECONVERGENT B2 ;  /* 0x0000000000027941 */ /* 0x000fea0003800200 */
.L_x_23:
[----:B0-----:R-:W-:Y:S01]  /*17a0*/  IMAD.MOV.U32 R7, RZ, RZ, R2 ;  /* 0x000000ffff077224 */ /* 0x001fe200078e0002 */
[----:B------:R-:W-:Y:S01]  /*17b0*/  MOV R2, R4 ;  /* 0x0000000400027202 */ /* 0x000fe20000000f00 */
[----:B------:R-:W-:-:S04]  /*17c0*/  IMAD.MOV.U32 R3, RZ, RZ, 0x0 ;  /* 0x00000000ff037424 */ /* 0x000fc800078e00ff */
[----:B------:R-:W-:Y:S05]  /*17d0*/  RET.REL.NODEC R2 `(_Z7computeffffffff) ;  /* 0xffffffe802087950 */ /* 0x000fea0003c3ffff */
.L_x_34:
[----:B------:R-:W-:-:S00]  /*17e0*/  BRA `(.L_x_34) ;  /* 0xfffffffc00fc7947 */ /* 0x000fc0000383ffff */
[----:B------:R-:W-:-:S00]  /*17f0*/  NOP ;  /* 0x0000000000007918 */ /* 0x000fc00000000000 */
        /* <DEDUP_REMOVED lines=8> */
.L_x_35:


//--------------------- .nv.global.init           --------------------------
	.section	.nv.global.init,"aw",@progbits
	.align	4
.nv.global.init:
	.type		__cudart_i2opi_f,@object
	.size		__cudart_i2opi_f,($str - __cudart_i2opi_f)
__cudart_i2opi_f:
        /*0000*/ 	.byte	0x41, 0x90, 0x43, 0x3c, 0x99, 0x95, 0x62, 0xdb, 0xc0, 0xdd, 0x34, 0xf5, 0xd1, 0x57, 0x27, 0xfc
        /*0010*/ 	.byte	0x29, 0x15, 0x44, 0x4e, 0x6e, 0x83, 0xf9, 0xa2
	.type		$str,@object
	.size		$str,(.L_0 - $str)
$str:
        /*0018*/ 	.byte	0x25, 0x2e, 0x31, 0x37, 0x67, 0x0a, 0x00
.L_0:


//--------------------- .nv.shared.reserved.0     --------------------------
	.section	.nv.shared.reserved.0,"aw",@nobits
	.weak		__nv_reservedSMEM_offset_0_alias
	.size		__nv_reservedSMEM_offset_0_alias, 0, 64
	.other		__nv_reservedSMEM_offset_0_alias,@"STO_CUDA_RESERVED_SHARED STV_DEFAULT"
__nv_reservedSMEM_offset_0_alias:
	.zero		0
	.zero		64


//--------------------- .nv.constant0._Z7computeffffffff --------------------------
	.section	.nv.constant0._Z7computeffffffff,"a",@progbits
	.sectionflags	@""
	.align	4
.nv.constant0._Z7computeffffffff:
	.zero		928


//--------------------- SYMBOLS --------------------------

	.type		.nv.reservedSmem.offset0,@object
	.size		.nv.reservedSmem.offset0,0x4
	.type		vprintf,@function
